	.target	sm_100a

	.elftype	@"ET_EXEC"


//--------------------- .note.nv.tkinfo           --------------------------
	.section	.note.nv.tkinfo,"",@"SHT_NOTE"
	.sectionflags	@"SHF_NOTE_NV_TKINFO"
	.tkinfo
        /*0018*/ 	.word	0x00000002
        /*0030*/ 	.string	""
        /*0030*/ 	.string	"ptxas"
        /*0030*/ 	.string	"Cuda compilation tools, release 13.0, V13.0.88"
        /*0030*/ 	.string	"Build cuda_13.0.r13.0/compiler.36424714_0"
        /*0030*/ 	.string	"-arch sm_100a -m 64 "



//--------------------- .note.nv.cuinfo           --------------------------
	.section	.note.nv.cuinfo,"",@"SHT_NOTE"
	.sectionflags	@"SHF_NOTE_NV_CUINFO"
        /*0018*/ 	.short	0x0002
        /*001a*/ 	.short	0x0064
        /*001c*/ 	.short	0x0082
	.zero		2


//--------------------- .nv.info                  --------------------------
	.section	.nv.info,"",@"SHT_CUDA_INFO"
	.align	4


	//----- nvinfo : EIATTR_REGCOUNT
	.align		4
        /*0000*/ 	.byte	0x04, 0x2f
        /*0002*/ 	.short	(.L_19 - .L_18)
	.align		4
.L_18:
        /*0004*/ 	.word	index@(_ZN7cutlass13device_kernelINS_4gemm6kernel13GemmUniversalIN4cute5tupleIJiiiiEEENS1_10collective13CollectiveMmaINS1_35MainloopSm100TmaUmmaWarpSpecializedILi5ELi2ELi4ENS5_IJNS4_1CILi1EEESB_SB_EEEEENS5_IJNSA_ILi64EEENSA_ILi128EEENSA_ILi32EEEEEENS_6half_tENS5_IJlSB_lEEESI_SJ_NS4_8TiledMMAINS4_8MMA_AtomIJNS4_20SM100_MMA_F16BF16_SSISI_SI_fLi64ELi128ELNS4_4UMMA5MajorE0ELSO_0ELNSN_7ScaleInE0ELSP_0EEEEEENS4_6LayoutISC_NS5_IJNSA_ILi0EEEST_ST_EEEEENS5_IJNS4_10UnderscoreESW_SW_EEEEENS4_13SM90_TMA_LOADENS4_14ComposedLayoutINS4_7SwizzleILi2ELi4ELi3EEENS4_18smem_ptr_flag_bitsILi16EEENSS_INS5_IJNSA_ILi8EEESG_EEENS5_IJSG_SB_EEEEEEEvNS4_8identityESZ_S19_vS1A_EENS_8epilogue10collective18CollectiveEpilogueINS1C_23Sm100TmaWarpSpecializedILi4ELi2ELi16ELb1ELb0EEEJSH_NS5_IJNSS_ISE_SB_EENSS_ISG_SB_EEEEESI_SJ_SI_SJ_NS1C_6fusion15FusionCallbacksIS1G_NS1K_17LinearCombinationISI_fSI_fLNS_15FloatRoundStyleE2EEESH_S1J_JEEENS4_5SM1004TMEM4LOAD26SM100_TMEM_LOAD_16dp256b4xESZ_S19_NS4_17SM75_U32x4_LDSM_NENS4_14SM90_TMA_STOREES19_NS4_17SM90_U32x4_STSM_NENS4_39AutoVectorizingCopyWithAssumedAlignmentILi128EEEEEEvvEEEEvNT_6ParamsE)
        /*0008*/ 	.word	0x0000005b


	//----- nvinfo : EIATTR_FRAME_SIZE
	.align		4
.L_19:
        /*000c*/ 	.byte	0x04, 0x11
        /*000e*/ 	.short	(.L_21 - .L_20)
	.align		4
.L_20:
        /*0010*/ 	.word	index@($__internal_2_$__cuda_sm10x_tcgen05_guardrail_trap_unallocated_columns_being_dealloced)
        /*0014*/ 	.word	0x00000000


	//----- nvinfo : EIATTR_FRAME_SIZE
	.align		4
.L_21:
        /*0018*/ 	.byte	0x04, 0x11
        /*001a*/ 	.short	(.L_23 - .L_22)
	.align		4
.L_22:
        /*001c*/ 	.word	index@($__internal_1_$__cuda_sm10x_tcgen05_guardrail_trap_phase_invalid_during_alloc)
        /*0020*/ 	.word	0x00000000


	//----- nvinfo : EIATTR_FRAME_SIZE
	.align		4
.L_23:
        /*0024*/ 	.byte	0x04, 0x11
        /*0026*/ 	.short	(.L_25 - .L_24)
	.align		4
.L_24:
        /*0028*/ 	.word	index@($__internal_0_$__cuda_sm10x_tcgen05_guardrail_trap_col_being_dealloced_not_returned_by_alloc)
        /*002c*/ 	.word	0x00000000


	//----- nvinfo : EIATTR_FRAME_SIZE
	.align		4
.L_25:
        /*0030*/ 	.byte	0x04, 0x11
        /*0032*/ 	.short	(.L_27 - .L_26)
	.align		4
.L_26:
        /*0034*/ 	.word	index@(_ZN7cutlass13device_kernelINS_4gemm6kernel13GemmUniversalIN4cute5tupleIJiiiiEEENS1_10collective13CollectiveMmaINS1_35MainloopSm100TmaUmmaWarpSpecializedILi5ELi2ELi4ENS5_IJNS4_1CILi1EEESB_SB_EEEEENS5_IJNSA_ILi64EEENSA_ILi128EEENSA_ILi32EEEEEENS_6half_tENS5_IJlSB_lEEESI_SJ_NS4_8TiledMMAINS4_8MMA_AtomIJNS4_20SM100_MMA_F16BF16_SSISI_SI_fLi64ELi128ELNS4_4UMMA5MajorE0ELSO_0ELNSN_7ScaleInE0ELSP_0EEEEEENS4_6LayoutISC_NS5_IJNSA_ILi0EEEST_ST_EEEEENS5_IJNS4_10UnderscoreESW_SW_EEEEENS4_13SM90_TMA_LOADENS4_14ComposedLayoutINS4_7SwizzleILi2ELi4ELi3EEENS4_18smem_ptr_flag_bitsILi16EEENSS_INS5_IJNSA_ILi8EEESG_EEENS5_IJSG_SB_EEEEEEEvNS4_8identityESZ_S19_vS1A_EENS_8epilogue10collective18CollectiveEpilogueINS1C_23Sm100TmaWarpSpecializedILi4ELi2ELi16ELb1ELb0EEEJSH_NS5_IJNSS_ISE_SB_EENSS_ISG_SB_EEEEESI_SJ_SI_SJ_NS1C_6fusion15FusionCallbacksIS1G_NS1K_17LinearCombinationISI_fSI_fLNS_15FloatRoundStyleE2EEESH_S1J_JEEENS4_5SM1004TMEM4LOAD26SM100_TMEM_LOAD_16dp256b4xESZ_S19_NS4_17SM75_U32x4_LDSM_NENS4_14SM90_TMA_STOREES19_NS4_17SM90_U32x4_STSM_NENS4_39AutoVectorizingCopyWithAssumedAlignmentILi128EEEEEEvvEEEEvNT_6ParamsE)
        /*0038*/ 	.word	0x00000000


	//----- nvinfo : EIATTR_MIN_STACK_SIZE
	.align		4
.L_27:
        /*003c*/ 	.byte	0x04, 0x12
        /*003e*/ 	.short	(.L_29 - .L_28)
	.align		4
.L_28:
        /*0040*/ 	.word	index@(_ZN7cutlass13device_kernelINS_4gemm6kernel13GemmUniversalIN4cute5tupleIJiiiiEEENS1_10collective13CollectiveMmaINS1_35MainloopSm100TmaUmmaWarpSpecializedILi5ELi2ELi4ENS5_IJNS4_1CILi1EEESB_SB_EEEEENS5_IJNSA_ILi64EEENSA_ILi128EEENSA_ILi32EEEEEENS_6half_tENS5_IJlSB_lEEESI_SJ_NS4_8TiledMMAINS4_8MMA_AtomIJNS4_20SM100_MMA_F16BF16_SSISI_SI_fLi64ELi128ELNS4_4UMMA5MajorE0ELSO_0ELNSN_7ScaleInE0ELSP_0EEEEEENS4_6LayoutISC_NS5_IJNSA_ILi0EEEST_ST_EEEEENS5_IJNS4_10UnderscoreESW_SW_EEEEENS4_13SM90_TMA_LOADENS4_14ComposedLayoutINS4_7SwizzleILi2ELi4ELi3EEENS4_18smem_ptr_flag_bitsILi16EEENSS_INS5_IJNSA_ILi8EEESG_EEENS5_IJSG_SB_EEEEEEEvNS4_8identityESZ_S19_vS1A_EENS_8epilogue10collective18CollectiveEpilogueINS1C_23Sm100TmaWarpSpecializedILi4ELi2ELi16ELb1ELb0EEEJSH_NS5_IJNSS_ISE_SB_EENSS_ISG_SB_EEEEESI_SJ_SI_SJ_NS1C_6fusion15FusionCallbacksIS1G_NS1K_17LinearCombinationISI_fSI_fLNS_15FloatRoundStyleE2EEESH_S1J_JEEENS4_5SM1004TMEM4LOAD26SM100_TMEM_LOAD_16dp256b4xESZ_S19_NS4_17SM75_U32x4_LDSM_NENS4_14SM90_TMA_STOREES19_NS4_17SM90_U32x4_STSM_NENS4_39AutoVectorizingCopyWithAssumedAlignmentILi128EEEEEEvvEEEEvNT_6ParamsE)
        /*0044*/ 	.word	0x00000000
.L_29:


//--------------------- .nv.compat                --------------------------
	.section	.nv.compat,"",@"SHT_CUDA_COMPAT_INFO"
	.align	4
        /*0000*/ 	.byte	0x02, 0x09, 0x01, 0x00, 0x02, 0x02, 0x02, 0x00, 0x02, 0x05, 0x05, 0x00, 0x03, 0x07, 0x01, 0x01
        /*0010*/ 	.byte	0x02, 0x03, 0x01, 0x00, 0x02, 0x06, 0x01, 0x00, 0x04, 0x0b, 0x08, 0x00, 0x09, 0x00, 0x00, 0x00
        /*0020*/ 	.byte	0x00, 0x00, 0x00, 0x00


//--------------------- .nv.info._ZN7cutlass13device_kernelINS_4gemm6kernel13GemmUniversalIN4cute5tupleIJiiiiEEENS1_10collective13CollectiveMmaINS1_35MainloopSm100TmaUmmaWarpSpecializedILi5ELi2ELi4ENS5_IJNS4_1CILi1EEESB_SB_EEEEENS5_IJNSA_ILi64EEENSA_ILi128EEENSA_ILi32EEEEEENS_6half_tENS5_IJlSB_lEEESI_SJ_NS4_8TiledMMAINS4_8MMA_AtomIJNS4_20SM100_MMA_F16BF16_SSISI_SI_fLi64ELi128ELNS4_4UMMA5MajorE0ELSO_0ELNSN_7ScaleInE0ELSP_0EEEEEENS4_6LayoutISC_NS5_IJNSA_ILi0EEEST_ST_EEEEENS5_IJNS4_10UnderscoreESW_SW_EEEEENS4_13SM90_TMA_LOADENS4_14ComposedLayoutINS4_7SwizzleILi2ELi4ELi3EEENS4_18smem_ptr_flag_bitsILi16EEENSS_INS5_IJNSA_ILi8EEESG_EEENS5_IJSG_SB_EEEEEEEvNS4_8identityESZ_S19_vS1A_EENS_8epilogue10collective18CollectiveEpilogueINS1C_23Sm100TmaWarpSpecializedILi4ELi2ELi16ELb1ELb0EEEJSH_NS5_IJNSS_ISE_SB_EENSS_ISG_SB_EEEEESI_SJ_SI_SJ_NS1C_6fusion15FusionCallbacksIS1G_NS1K_17LinearCombinationISI_fSI_fLNS_15FloatRoundStyleE2EEESH_S1J_JEEENS4_5SM1004TMEM4LOAD26SM100_TMEM_LOAD_16dp256b4xESZ_S19_NS4_17SM75_U32x4_LDSM_NENS4_14SM90_TMA_STOREES19_NS4_17SM90_U32x4_STSM_NENS4_39AutoVectorizingCopyWithAssumedAlignmentILi128EEEEEEvvEEEEvNT_6ParamsE --------------------------
	.section	.nv.info._ZN7cutlass13device_kernelINS_4gemm6kernel13GemmUniversalIN4cute5tupleIJiiiiEEENS1_10collective13CollectiveMmaINS1_35MainloopSm100TmaUmmaWarpSpecializedILi5ELi2ELi4ENS5_IJNS4_1CILi1EEESB_SB_EEEEENS5_IJNSA_ILi64EEENSA_ILi128EEENSA_ILi32EEEEEENS_6half_tENS5_IJlSB_lEEESI_SJ_NS4_8TiledMMAINS4_8MMA_AtomIJNS4_20SM100_MMA_F16BF16_SSISI_SI_fLi64ELi128ELNS4_4UMMA5MajorE0ELSO_0ELNSN_7ScaleInE0ELSP_0EEEEEENS4_6LayoutISC_NS5_IJNSA_ILi0EEEST_ST_EEEEENS5_IJNS4_10UnderscoreESW_SW_EEEEENS4_13SM90_TMA_LOADENS4_14ComposedLayoutINS4_7SwizzleILi2ELi4ELi3EEENS4_18smem_ptr_flag_bitsILi16EEENSS_INS5_IJNSA_ILi8EEESG_EEENS5_IJSG_SB_EEEEEEEvNS4_8identityESZ_S19_vS1A_EENS_8epilogue10collective18CollectiveEpilogueINS1C_23Sm100TmaWarpSpecializedILi4ELi2ELi16ELb1ELb0EEEJSH_NS5_IJNSS_ISE_SB_EENSS_ISG_SB_EEEEESI_SJ_SI_SJ_NS1C_6fusion15FusionCallbacksIS1G_NS1K_17LinearCombinationISI_fSI_fLNS_15FloatRoundStyleE2EEESH_S1J_JEEENS4_5SM1004TMEM4LOAD26SM100_TMEM_LOAD_16dp256b4xESZ_S19_NS4_17SM75_U32x4_LDSM_NENS4_14SM90_TMA_STOREES19_NS4_17SM90_U32x4_STSM_NENS4_39AutoVectorizingCopyWithAssumedAlignmentILi128EEEEEEvvEEEEvNT_6ParamsE,"",@"SHT_CUDA_INFO"
	.sectionflags	@""
	.align	4


	//----- nvinfo : EIATTR_CUDA_API_VERSION
	.align		4
        /*0000*/ 	.byte	0x04, 0x37
        /*0002*/ 	.short	(.L_31 - .L_30)
.L_30:
        /*0004*/ 	.word	0x00000082


	//----- nvinfo : EIATTR_KPARAM_INFO
	.align		4
.L_31:
        /*0008*/ 	.byte	0x04, 0x17
        /*000a*/ 	.short	(.L_33 - .L_32)
.L_32:
        /*000c*/ 	.word	0x00000000
        /*0010*/ 	.short	0x0000
        /*0012*/ 	.short	0x0000
        /*0014*/ 	.byte	0x00, 0xf0, 0x01, 0x20


	//----- nvinfo : EIATTR_AT_ENTRY_FRAGMENTS
	.align		4
.L_33:
        /*0018*/ 	.byte	0x04, 0x4f
        /*001a*/ 	.short	(.L_35 - .L_34)


	//   ....[0]....
.L_34:
        /*001c*/ 	.word	0x00000006


	//----- nvinfo : EIATTR_RESERVED_SMEM_USED
	.align		4
.L_35:
        /*0020*/ 	.byte	0x01, 0x41
	.zero		2


	//----- nvinfo : EIATTR_SPARSE_MMA_MASK
	.align		4
        /*0024*/ 	.byte	0x03, 0x50
        /*0026*/ 	.short	0x0000


	//----- nvinfo : EIATTR_TCGEN05_1CTA_USED
	.align		4
        /*0028*/ 	.byte	0x01, 0x51
	.zero		2


	//----- nvinfo : EIATTR_MAXREG_COUNT
	.align		4
        /*002c*/ 	.byte	0x03, 0x1b
        /*002e*/ 	.short	0x00ff


	//----- nvinfo : EIATTR_NUM_BARRIERS
	.align		4
        /*0030*/ 	.byte	0x02, 0x4c
        /*0032*/ 	.byte	0x07
	.zero		1


	//----- nvinfo : EIATTR_EXTERNS
	.align		4
        /*0034*/ 	.byte	0x04, 0x0f
        /*0036*/ 	.short	(.L_37 - .L_36)


	//   ....[0]....
	.align		4
.L_36:
        /*0038*/ 	.word	index@(__assertfail)


	//----- nvinfo : EIATTR_MERCURY_ISA_VERSION
	.align		4
.L_37:
        /*003c*/ 	.byte	0x03, 0x5f
        /*003e*/ 	.short	0x0101


	//----- nvinfo : EIATTR_INT_WARP_WIDE_INSTR_OFFSETS
	.align		4
        /*0040*/ 	.byte	0x04, 0x31
        /*0042*/ 	.short	(.L_39 - .L_38)


	//   ....[0]....
.L_38:
        /*0044*/ 	.word	0x00001e10


	//   ....[1]....
        /*0048*/ 	.word	0x00003870


	//   ....[2]....
        /*004c*/ 	.word	0x00003890


	//   ....[3]....
        /*0050*/ 	.word	0x000038c0


	//   ....[4]....
        /*0054*/ 	.word	0x00004200


	//   ....[5]....
        /*0058*/ 	.word	0x00004270


	//   ....[6]....
        /*005c*/ 	.word	0x00004350


	//   ....[7]....
        /*0060*/ 	.word	0x000043d0


	//   ....[8]....
        /*0064*/ 	.word	0x000044e0


	//   ....[9]....
        /*0068*/ 	.word	0x00004570


	//   ....[10]....
        /*006c*/ 	.word	0x00004750


	//   ....[11]....
        /*0070*/ 	.word	0x000048b0


	//----- nvinfo : EIATTR_COOP_GROUP_MASK_REGIDS
	.align		4
.L_39:
        /*0074*/ 	.byte	0x04, 0x29
        /*0076*/ 	.short	(.L_41 - .L_40)


	//   ....[0]....
.L_40:
        /*0078*/ 	.word	0xffffffff


	//   ....[1]....
        /*007c*/ 	.word	0xffffffff


	//   ....[2]....
        /*0080*/ 	.word	0xffffffff


	//   ....[3]....
        /*0084*/ 	.word	0xffffffff


	//   ....[4]....
        /*0088*/ 	.word	0xffffffff


	//   ....[5]....
        /*008c*/ 	.word	0xffffffff


	//   ....[6]....
        /*0090*/ 	.word	0xffffffff


	//   ....[7]....
        /*0094*/ 	.word	0xffffffff


	//   ....[8]....
        /*0098*/ 	.word	0xffffffff


	//   ....[9]....
        /*009c*/ 	.word	0xffffffff


	//   ....[10]....
        /*00a0*/ 	.word	0xffffffff


	//   ....[11]....
        /*00a4*/ 	.word	0xffffffff


	//   ....[12]....
        /*00a8*/ 	.word	0xffffffff


	//----- nvinfo : EIATTR_COOP_GROUP_INSTR_OFFSETS
	.align		4
.L_41:
        /*00ac*/ 	.byte	0x04, 0x28
        /*00ae*/ 	.short	(.L_43 - .L_42)


	//   ....[0]....
.L_42:
        /*00b0*/ 	.word	0x00000090


	//   ....[1]....
        /*00b4*/ 	.word	0x000004d0


	//   ....[2]....
        /*00b8*/ 	.word	0x00000660


	//   ....[3]....
        /*00bc*/ 	.word	0x00000800


	//   ....[4]....
        /*00c0*/ 	.word	0x00000900


	//   ....[5]....
        /*00c4*/ 	.word	0x00000a70


	//   ....[6]....
        /*00c8*/ 	.word	0x00000c10


	//   ....[7]....
        /*00cc*/ 	.word	0x00001cf0


	//   ....[8]....
        /*00d0*/ 	.word	0x00002b60


	//   ....[9]....
        /*00d4*/ 	.word	0x00002d70


	//   ....[10]....
        /*00d8*/ 	.word	0x00002da0


	//   ....[11]....
        /*00dc*/ 	.word	0x00003750


	//   ....[12]....
        /*00e0*/ 	.word	0x00003980


	//----- nvinfo : EIATTR_VRC_CTA_INIT_COUNT
	.align		4
.L_43:
        /*00e4*/ 	.byte	0x02, 0x4a
        /*00e6*/ 	.byte	0x80
	.zero		1


	//----- nvinfo : EIATTR_SYSCALL_OFFSETS
	.align		4
        /*00e8*/ 	.byte	0x04, 0x46
        /*00ea*/ 	.short	(.L_45 - .L_44)


	//   ....[0]....
.L_44:
        /*00ec*/ 	.word	0x00005360


	//   ....[1]....
        /*00f0*/ 	.word	0x00005450


	//   ....[2]....
        /*00f4*/ 	.word	0x00005bb0


	//   ....[3]....
        /*00f8*/ 	.word	0x00006460


	//   ....[4]....
        /*00fc*/ 	.word	0x00006ce0


	//   ....[5]....
        /*0100*/ 	.word	0x00007560


	//----- nvinfo : EIATTR_MBARRIER_INSTR_OFFSETS
	.align		4
.L_45:
        /*0104*/ 	.byte	0x04, 0x39
        /*0106*/ 	.short	(.L_47 - .L_46)


	//   ....[0]....
.L_46:
        /*0108*/ 	.word	0x000005b0
        /*010c*/ 	.word	0x000000ff
        /*0110*/ 	.word	0x00000000
        /*0114*/ 	.short	0x0100
        /*0116*/ 	.byte	0x05
	.zero		1


	//   ....[1]....
        /*0118*/ 	.word	0x000005c0
        /*011c*/ 	.word	0x000000ff
        /*0120*/ 	.word	0x00000028
        /*0124*/ 	.short	0x0100
        /*0126*/ 	.byte	0x05
	.zero		1


	//   ....[2]....
        /*0128*/ 	.word	0x000005d0
        /*012c*/ 	.word	0x000000ff
        /*0130*/ 	.word	0x00000008
        /*0134*/ 	.short	0x0100
        /*0136*/ 	.byte	0x05
	.zero		1


	//   ....[3]....
        /*0138*/ 	.word	0x000005e0
        /*013c*/ 	.word	0x000000ff
        /*0140*/ 	.word	0x00000030
        /*0144*/ 	.short	0x0100
        /*0146*/ 	.byte	0x05
	.zero		1


	//   ....[4]....
        /*0148*/ 	.word	0x000005f0
        /*014c*/ 	.word	0x000000ff
        /*0150*/ 	.word	0x00000010
        /*0154*/ 	.short	0x0100
        /*0156*/ 	.byte	0x05
	.zero		1


	//   ....[5]....
        /*0158*/ 	.word	0x00000600
        /*015c*/ 	.word	0x000000ff
        /*0160*/ 	.word	0x00000038
        /*0164*/ 	.short	0x0100
        /*0166*/ 	.byte	0x05
	.zero		1


	//   ....[6]....
        /*0168*/ 	.word	0x00000610
        /*016c*/ 	.word	0x000000ff
        /*0170*/ 	.word	0x00000018
        /*0174*/ 	.short	0x0100
        /*0176*/ 	.byte	0x05
	.zero		1


	//   ....[7]....
        /*0178*/ 	.word	0x00000620
        /*017c*/ 	.word	0x000000ff
        /*0180*/ 	.word	0x00000040
        /*0184*/ 	.short	0x0100
        /*0186*/ 	.byte	0x05
	.zero		1


	//   ....[8]....
        /*0188*/ 	.word	0x00000630
        /*018c*/ 	.word	0x000000ff
        /*0190*/ 	.word	0x00000020
        /*0194*/ 	.short	0x0100
        /*0196*/ 	.byte	0x05
	.zero		1


	//   ....[9]....
        /*0198*/ 	.word	0x00000640
        /*019c*/ 	.word	0x000000ff
        /*01a0*/ 	.word	0x00000048
        /*01a4*/ 	.short	0x0100
        /*01a6*/ 	.byte	0x05
	.zero		1


	//   ....[10]....
        /*01a8*/ 	.word	0x00000770
        /*01ac*/ 	.word	0x000000ff
        /*01b0*/ 	.word	0x00000050
        /*01b4*/ 	.short	0x0100
        /*01b6*/ 	.byte	0x07
	.zero		1


	//   ....[11]....
        /*01b8*/ 	.word	0x00000780
        /*01bc*/ 	.word	0x000000ff
        /*01c0*/ 	.word	0x00000070
        /*01c4*/ 	.short	0x0100
        /*01c6*/ 	.byte	0x07
	.zero		1


	//   ....[12]....
        /*01c8*/ 	.word	0x00000790
        /*01cc*/ 	.word	0x000000ff
        /*01d0*/ 	.word	0x00000058
        /*01d4*/ 	.short	0x0100
        /*01d6*/ 	.byte	0x07
	.zero		1


	//   ....[13]....
        /*01d8*/ 	.word	0x000007a0
        /*01dc*/ 	.word	0x000000ff
        /*01e0*/ 	.word	0x00000078
        /*01e4*/ 	.short	0x0100
        /*01e6*/ 	.byte	0x07
	.zero		1


	//   ....[14]....
        /*01e8*/ 	.word	0x000007b0
        /*01ec*/ 	.word	0x000000ff
        /*01f0*/ 	.word	0x00000060
        /*01f4*/ 	.short	0x0100
        /*01f6*/ 	.byte	0x07
	.zero		1


	//   ....[15]....
        /*01f8*/ 	.word	0x000007c0
        /*01fc*/ 	.word	0x000000ff
        /*0200*/ 	.word	0x00000080
        /*0204*/ 	.short	0x0100
        /*0206*/ 	.byte	0x07
	.zero		1


	//   ....[16]....
        /*0208*/ 	.word	0x000007d0
        /*020c*/ 	.word	0x000000ff
        /*0210*/ 	.word	0x00000068
        /*0214*/ 	.short	0x0100
        /*0216*/ 	.byte	0x07
	.zero		1


	//   ....[17]....
        /*0218*/ 	.word	0x000007e0
        /*021c*/ 	.word	0x000000ff
        /*0220*/ 	.word	0x00000088
        /*0224*/ 	.short	0x0100
        /*0226*/ 	.byte	0x07
	.zero		1


	//   ....[18]....
        /*0228*/ 	.word	0x000008d0
        /*022c*/ 	.word	0x000000ff
        /*0230*/ 	.word	0x00000090
        /*0234*/ 	.short	0x0100
        /*0236*/ 	.byte	0x05
	.zero		1


	//   ....[19]....
        /*0238*/ 	.word	0x000008e0
        /*023c*/ 	.word	0x000000ff
        /*0240*/ 	.word	0x00000098
        /*0244*/ 	.short	0x0100
        /*0246*/ 	.byte	0x05
	.zero		1


	//   ....[20]....
        /*0248*/ 	.word	0x00000a20
        /*024c*/ 	.word	0x000000ff
        /*0250*/ 	.word	0x000000a0
        /*0254*/ 	.short	0x0100
        /*0256*/ 	.byte	0x05
	.zero		1


	//   ....[21]....
        /*0258*/ 	.word	0x00000a30
        /*025c*/ 	.word	0x000000ff
        /*0260*/ 	.word	0x000000b0
        /*0264*/ 	.short	0x0100
        /*0266*/ 	.byte	0x05
	.zero		1


	//   ....[22]....
        /*0268*/ 	.word	0x00000a40
        /*026c*/ 	.word	0x000000ff
        /*0270*/ 	.word	0x000000a8
        /*0274*/ 	.short	0x0100
        /*0276*/ 	.byte	0x05
	.zero		1


	//   ....[23]....
        /*0278*/ 	.word	0x00000a50
        /*027c*/ 	.word	0x000000ff
        /*0280*/ 	.word	0x000000b8
        /*0284*/ 	.short	0x0100
        /*0286*/ 	.byte	0x05
	.zero		1


	//   ....[24]....
        /*0288*/ 	.word	0x00000b80
        /*028c*/ 	.word	0x000000ff
        /*0290*/ 	.word	0x000000c0
        /*0294*/ 	.short	0x0100
        /*0296*/ 	.byte	0x07
	.zero		1


	//   ....[25]....
        /*0298*/ 	.word	0x00000b90
        /*029c*/ 	.word	0x000000ff
        /*02a0*/ 	.word	0x000000e0
        /*02a4*/ 	.short	0x0100
        /*02a6*/ 	.byte	0x07
	.zero		1


	//   ....[26]....
        /*02a8*/ 	.word	0x00000ba0
        /*02ac*/ 	.word	0x000000ff
        /*02b0*/ 	.word	0x000000c8
        /*02b4*/ 	.short	0x0100
        /*02b6*/ 	.byte	0x07
	.zero		1


	//   ....[27]....
        /*02b8*/ 	.word	0x00000bb0
        /*02bc*/ 	.word	0x000000ff
        /*02c0*/ 	.word	0x000000e8
        /*02c4*/ 	.short	0x0100
        /*02c6*/ 	.byte	0x07
	.zero		1


	//   ....[28]....
        /*02c8*/ 	.word	0x00000bc0
        /*02cc*/ 	.word	0x000000ff
        /*02d0*/ 	.word	0x000000d0
        /*02d4*/ 	.short	0x0100
        /*02d6*/ 	.byte	0x07
	.zero		1


	//   ....[29]....
        /*02d8*/ 	.word	0x00000bd0
        /*02dc*/ 	.word	0x000000ff
        /*02e0*/ 	.word	0x000000f0
        /*02e4*/ 	.short	0x0100
        /*02e6*/ 	.byte	0x07
	.zero		1


	//   ....[30]....
        /*02e8*/ 	.word	0x00000be0
        /*02ec*/ 	.word	0x000000ff
        /*02f0*/ 	.word	0x000000d8
        /*02f4*/ 	.short	0x0100
        /*02f6*/ 	.byte	0x07
	.zero		1


	//   ....[31]....
        /*02f8*/ 	.word	0x00000bf0
        /*02fc*/ 	.word	0x000000ff
        /*0300*/ 	.word	0x000000f8
        /*0304*/ 	.short	0x0100
        /*0306*/ 	.byte	0x07
	.zero		1


	//   ....[32]....
        /*0308*/ 	.word	0x00000ce0
        /*030c*/ 	.word	0x000000ff
        /*0310*/ 	.word	0x00000100
        /*0314*/ 	.short	0x0100
        /*0316*/ 	.byte	0x05
	.zero		1


	//   ....[33]....
        /*0318*/ 	.word	0x00000cf0
        /*031c*/ 	.word	0x000000ff
        /*0320*/ 	.word	0x00000110
        /*0324*/ 	.short	0x0100
        /*0326*/ 	.byte	0x05
	.zero		1


	//   ....[34]....
        /*0328*/ 	.word	0x00000d00
        /*032c*/ 	.word	0x000000ff
        /*0330*/ 	.word	0x00000108
        /*0334*/ 	.short	0x0100
        /*0336*/ 	.byte	0x05
	.zero		1


	//   ....[35]....
        /*0338*/ 	.word	0x00000d10
        /*033c*/ 	.word	0x000000ff
        /*0340*/ 	.word	0x00000118
        /*0344*/ 	.short	0x0100
        /*0346*/ 	.byte	0x05
	.zero		1


	//   ....[36]....
        /*0348*/ 	.word	0x000015f0
        /*034c*/ 	.word	0x00000003
        /*0350*/ 	.word	0x00000110
        /*0354*/ 	.short	0x010a
        /*0356*/ 	.byte	0xff
	.zero		1


	//   ....[37]....
        /*0358*/ 	.word	0x00001620
        /*035c*/ 	.word	0x00000003
        /*0360*/ 	.word	0x00000100
        /*0364*/ 	.short	0x0101
        /*0366*/ 	.byte	0xff
	.zero		1


	//   ....[38]....
        /*0368*/ 	.word	0x000016f0
        /*036c*/ 	.word	0x000000ff
        /*0370*/ 	.word	0x00000028
        /*0374*/ 	.short	0x010a
        /*0376*/ 	.byte	0x08
	.zero		1


	//   ....[39]....
        /*0378*/ 	.word	0x00001790
        /*037c*/ 	.word	0x000000ff
        /*0380*/ 	.word	0x00000028
        /*0384*/ 	.short	0x010a
        /*0386*/ 	.byte	0x21
	.zero		1


	//   ....[40]....
        /*0388*/ 	.word	0x000018e0
        /*038c*/ 	.word	0x000000ff
        /*0390*/ 	.word	0x00000028
        /*0394*/ 	.short	0x010a
        /*0396*/ 	.byte	0x08
	.zero		1


	//   ....[41]....
        /*0398*/ 	.word	0x000019f0
        /*039c*/ 	.word	0x000000ff
        /*03a0*/ 	.word	0x00000098
        /*03a4*/ 	.short	0x0101
        /*03a6*/ 	.byte	0x04
	.zero		1


	//   ....[42]....
        /*03a8*/ 	.word	0x00001a10
        /*03ac*/ 	.word	0x000000ff
        /*03b0*/ 	.word	0x00000028
        /*03b4*/ 	.short	0x010a
        /*03b6*/ 	.byte	0x08
	.zero		1


	//   ....[43]....
        /*03b8*/ 	.word	0x00001a90
        /*03bc*/ 	.word	0x000000ff
        /*03c0*/ 	.word	0x00000028
        /*03c4*/ 	.short	0x010a
        /*03c6*/ 	.byte	0x11
	.zero		1


	//   ....[44]....
        /*03c8*/ 	.word	0x00001be0
        /*03cc*/ 	.word	0x000000ff
        /*03d0*/ 	.word	0x00000028
        /*03d4*/ 	.short	0x010a
        /*03d6*/ 	.byte	0x08
	.zero		1


	//   ....[45]....
        /*03d8*/ 	.word	0x00001d20
        /*03dc*/ 	.word	0x00000002
        /*03e0*/ 	.word	0x000000a0
        /*03e4*/ 	.short	0x010a
        /*03e6*/ 	.byte	0xff
	.zero		1


	//   ....[46]....
        /*03e8*/ 	.word	0x00001de0
        /*03ec*/ 	.word	0x00000002
        /*03f0*/ 	.word	0x00000000
        /*03f4*/ 	.short	0x0101
        /*03f6*/ 	.byte	0xff
	.zero		1


	//   ....[47]....
        /*03f8*/ 	.word	0x00002340
        /*03fc*/ 	.word	0x000000ff
        /*0400*/ 	.word	0x00000000
        /*0404*/ 	.short	0x010a
        /*0406*/ 	.byte	0x05
	.zero		1


	//   ....[48]....
        /*0408*/ 	.word	0x000023d0
        /*040c*/ 	.word	0x000000ff
        /*0410*/ 	.word	0x00000000
        /*0414*/ 	.short	0x010a
        /*0416*/ 	.byte	0x05
	.zero		1


	//   ....[49]....
        /*0418*/ 	.word	0x00002460
        /*041c*/ 	.word	0x000000ff
        /*0420*/ 	.word	0x00000000
        /*0424*/ 	.short	0x010a
        /*0426*/ 	.byte	0x05
	.zero		1


	//   ....[50]....
        /*0428*/ 	.word	0x000024f0
        /*042c*/ 	.word	0x000000ff
        /*0430*/ 	.word	0x00000000
        /*0434*/ 	.short	0x010a
        /*0436*/ 	.byte	0x05
	.zero		1


	//   ....[51]....
        /*0438*/ 	.word	0x00002590
        /*043c*/ 	.word	0x00000000
        /*0440*/ 	.word	0x00000000
        /*0444*/ 	.short	0x010a
        /*0446*/ 	.byte	0xff
	.zero		1


	//   ....[52]....
        /*0448*/ 	.word	0x000026b0
        /*044c*/ 	.word	0x00000000
        /*0450*/ 	.word	0x00000100
        /*0454*/ 	.short	0x010a
        /*0456*/ 	.byte	0xff
	.zero		1


	//   ....[53]....
        /*0458*/ 	.word	0x00002710
        /*045c*/ 	.word	0x00000004
        /*0460*/ 	.word	0x00000000
        /*0464*/ 	.short	0x0101
        /*0466*/ 	.byte	0xff
	.zero		1


	//   ....[54]....
        /*0468*/ 	.word	0x00002730
        /*046c*/ 	.word	0x000000ff
        /*0470*/ 	.word	0x000000b0
        /*0474*/ 	.short	0x010a
        /*0476*/ 	.byte	0x05
	.zero		1


	//   ....[55]....
        /*0478*/ 	.word	0x00002850
        /*047c*/ 	.word	0x00000000
        /*0480*/ 	.word	0x000000a0
        /*0484*/ 	.short	0x010a
        /*0486*/ 	.byte	0xff
	.zero		1


	//   ....[56]....
        /*0488*/ 	.word	0x00002960
        /*048c*/ 	.word	0x00000000
        /*0490*/ 	.word	0x00000000
        /*0494*/ 	.short	0x0101
        /*0496*/ 	.byte	0xff
	.zero		1


	//   ....[57]....
        /*0498*/ 	.word	0x000029f0
        /*049c*/ 	.word	0x000000ff
        /*04a0*/ 	.word	0x000000b0
        /*04a4*/ 	.short	0x0106
        /*04a6*/ 	.byte	0x05
	.zero		1


	//   ....[58]....
        /*04a8*/ 	.word	0x00002a10
        /*04ac*/ 	.word	0x000000ff
        /*04b0*/ 	.word	0x000000b0
        /*04b4*/ 	.short	0x010a
        /*04b6*/ 	.byte	0x05
	.zero		1


	//   ....[59]....
        /*04b8*/ 	.word	0x00002aa0
        /*04bc*/ 	.word	0x000000ff
        /*04c0*/ 	.word	0x000000b0
        /*04c4*/ 	.short	0x0106
        /*04c6*/ 	.byte	0x04
	.zero		1


	//   ....[60]....
        /*04c8*/ 	.word	0x00002ae0
        /*04cc*/ 	.word	0x00000000
        /*04d0*/ 	.word	0x000000b0
        /*04d4*/ 	.short	0x010a
        /*04d6*/ 	.byte	0xff
	.zero		1


	//   ....[61]....
        /*04d8*/ 	.word	0x00002fe0
        /*04dc*/ 	.word	0x00000000
        /*04e0*/ 	.word	0x000000a0
        /*04e4*/ 	.short	0x010a
        /*04e6*/ 	.byte	0xff
	.zero		1


	//   ....[62]....
        /*04e8*/ 	.word	0x000030e0
        /*04ec*/ 	.word	0x00000003
        /*04f0*/ 	.word	0x00000000
        /*04f4*/ 	.short	0x0101
        /*04f6*/ 	.byte	0xff
	.zero		1


	//   ....[63]....
        /*04f8*/ 	.word	0x000030f0
        /*04fc*/ 	.word	0x000000ff
        /*0500*/ 	.word	0x00000000
        /*0504*/ 	.short	0x010a
        /*0506*/ 	.byte	0x04
	.zero		1


	//   ....[64]....
        /*0508*/ 	.word	0x00003170
        /*050c*/ 	.word	0x000000ff
        /*0510*/ 	.word	0x000000e0
        /*0514*/ 	.short	0x010a
        /*0516*/ 	.byte	0x08
	.zero		1


	//   ....[65]....
        /*0518*/ 	.word	0x00003250
        /*051c*/ 	.word	0x000000ff
        /*0520*/ 	.word	0x00000000
        /*0524*/ 	.short	0x010a
        /*0526*/ 	.byte	0x07
	.zero		1


	//   ....[66]....
        /*0528*/ 	.word	0x00003390
        /*052c*/ 	.word	0x000000ff
        /*0530*/ 	.word	0x00000000
        /*0534*/ 	.short	0x010a
        /*0536*/ 	.byte	0x04
	.zero		1


	//   ....[67]....
        /*0538*/ 	.word	0x00003580
        /*053c*/ 	.word	0x000000ff
        /*0540*/ 	.word	0x00000000
        /*0544*/ 	.short	0x010a
        /*0546*/ 	.byte	0x05
	.zero		1


	//   ....[68]....
        /*0548*/ 	.word	0x00003610
        /*054c*/ 	.word	0x000000ff
        /*0550*/ 	.word	0x00000000
        /*0554*/ 	.short	0x010a
        /*0556*/ 	.byte	0x05
	.zero		1


	//   ....[69]....
        /*0558*/ 	.word	0x000036a0
        /*055c*/ 	.word	0x000000ff
        /*0560*/ 	.word	0x00000000
        /*0564*/ 	.short	0x010a
        /*0566*/ 	.byte	0x05
	.zero		1


	//   ....[70]....
        /*0568*/ 	.word	0x00003730
        /*056c*/ 	.word	0x000000ff
        /*0570*/ 	.word	0x00000000
        /*0574*/ 	.short	0x010a
        /*0576*/ 	.byte	0x07
	.zero		1


	//   ....[71]....
        /*0578*/ 	.word	0x00003bb0
        /*057c*/ 	.word	0x00000000
        /*0580*/ 	.word	0x000000a0
        /*0584*/ 	.short	0x010a
        /*0586*/ 	.byte	0xff
	.zero		1


	//   ....[72]....
        /*0588*/ 	.word	0x00003c70
        /*058c*/ 	.word	0x00000000
        /*0590*/ 	.word	0x00000000
        /*0594*/ 	.short	0x0101
        /*0596*/ 	.byte	0xff
	.zero		1


	//   ....[73]....
        /*0598*/ 	.word	0x00003f90
        /*059c*/ 	.word	0x000000ff
        /*05a0*/ 	.word	0x00000098
        /*05a4*/ 	.short	0x010a
        /*05a6*/ 	.byte	0x07
	.zero		1


	//   ....[74]....
        /*05a8*/ 	.word	0x00004180
        /*05ac*/ 	.word	0x000000ff
        /*05b0*/ 	.word	0x00000070
        /*05b4*/ 	.short	0x010a
        /*05b6*/ 	.byte	0x07
	.zero		1


	//   ....[75]....
        /*05b8*/ 	.word	0x000042f0
        /*05bc*/ 	.word	0x000000ff
        /*05c0*/ 	.word	0x00000050
        /*05c4*/ 	.short	0x010b
        /*05c6*/ 	.byte	0x07
	.zero		1


	//   ....[76]....
        /*05c8*/ 	.word	0x00004300
        /*05cc*/ 	.word	0x000000ff
        /*05d0*/ 	.word	0x00000000
        /*05d4*/ 	.short	0x0101
        /*05d6*/ 	.byte	0x08
	.zero		1


	//   ....[77]....
        /*05d8*/ 	.word	0x00004320
        /*05dc*/ 	.word	0x000000ff
        /*05e0*/ 	.word	0x00000078
        /*05e4*/ 	.short	0x010a
        /*05e6*/ 	.byte	0x07
	.zero		1


	//   ....[78]....
        /*05e8*/ 	.word	0x00004480
        /*05ec*/ 	.word	0x000000ff
        /*05f0*/ 	.word	0x00000058
        /*05f4*/ 	.short	0x010b
        /*05f6*/ 	.byte	0x07
	.zero		1


	//   ....[79]....
        /*05f8*/ 	.word	0x00004490
        /*05fc*/ 	.word	0x000000ff
        /*0600*/ 	.word	0x00000000
        /*0604*/ 	.short	0x0101
        /*0606*/ 	.byte	0x08
	.zero		1


	//   ....[80]....
        /*0608*/ 	.word	0x000044a0
        /*060c*/ 	.word	0x000000ff
        /*0610*/ 	.word	0x00000080
        /*0614*/ 	.short	0x010a
        /*0616*/ 	.byte	0x07
	.zero		1


	//   ....[81]....
        /*0618*/ 	.word	0x00004640
        /*061c*/ 	.word	0x000000ff
        /*0620*/ 	.word	0x00000060
        /*0624*/ 	.short	0x010b
        /*0626*/ 	.byte	0x07
	.zero		1


	//   ....[82]....
        /*0628*/ 	.word	0x000046b0
        /*062c*/ 	.word	0x000000ff
        /*0630*/ 	.word	0x00000000
        /*0634*/ 	.short	0x0101
        /*0636*/ 	.byte	0x08
	.zero		1


	//   ....[83]....
        /*0638*/ 	.word	0x000046e0
        /*063c*/ 	.word	0x000000ff
        /*0640*/ 	.word	0x00000088
        /*0644*/ 	.short	0x010a
        /*0646*/ 	.byte	0x07
	.zero		1


	//   ....[84]....
        /*0648*/ 	.word	0x000048f0
        /*064c*/ 	.word	0x000000ff
        /*0650*/ 	.word	0x00000068
        /*0654*/ 	.short	0x010b
        /*0656*/ 	.byte	0x07
	.zero		1


	//   ....[85]....
        /*0658*/ 	.word	0x00004910
        /*065c*/ 	.word	0x000000ff
        /*0660*/ 	.word	0x00000000
        /*0664*/ 	.short	0x0101
        /*0666*/ 	.byte	0x0d
	.zero		1


	//   ....[86]....
        /*0668*/ 	.word	0x00004940
        /*066c*/ 	.word	0x000000ff
        /*0670*/ 	.word	0x00000070
        /*0674*/ 	.short	0x010a
        /*0676*/ 	.byte	0x07
	.zero		1


	//   ....[87]....
        /*0678*/ 	.word	0x00004960
        /*067c*/ 	.word	0x000000ff
        /*0680*/ 	.word	0x00000078
        /*0684*/ 	.short	0x010a
        /*0686*/ 	.byte	0x07
	.zero		1


	//   ....[88]....
        /*0688*/ 	.word	0x00004980
        /*068c*/ 	.word	0x000000ff
        /*0690*/ 	.word	0x00000080
        /*0694*/ 	.short	0x010a
        /*0696*/ 	.byte	0x07
	.zero		1


	//   ....[89]....
        /*0698*/ 	.word	0x000049c0
        /*069c*/ 	.word	0x00000000
        /*06a0*/ 	.word	0x00000088
        /*06a4*/ 	.short	0x010a
        /*06a6*/ 	.byte	0xff
	.zero		1


	//   ....[90]....
        /*06a8*/ 	.word	0x00004d20
        /*06ac*/ 	.word	0x00000000
        /*06b0*/ 	.word	0x000000a0
        /*06b4*/ 	.short	0x010a
        /*06b6*/ 	.byte	0xff
	.zero		1


	//   ....[91]....
        /*06b8*/ 	.word	0x00004e30
        /*06bc*/ 	.word	0x00000000
        /*06c0*/ 	.word	0x00000000
        /*06c4*/ 	.short	0x0101
        /*06c6*/ 	.byte	0xff
	.zero		1


	//   ....[92]....
        /*06c8*/ 	.word	0x00005890
        /*06cc*/ 	.word	0x000000ff
        /*06d0*/ 	.word	0x00000050
        /*06d4*/ 	.short	0x010a
        /*06d6*/ 	.byte	0x30
	.zero		1


	//   ....[93]....
        /*06d8*/ 	.word	0x00005900
        /*06dc*/ 	.word	0x0000004f
        /*06e0*/ 	.word	0x000000c0
        /*06e4*/ 	.short	0x010a
        /*06e6*/ 	.byte	0xff
	.zero		1


	//   ....[94]....
        /*06e8*/ 	.word	0x000059b0
        /*06ec*/ 	.word	0x000000ff
        /*06f0*/ 	.word	0x00000050
        /*06f4*/ 	.short	0x010a
        /*06f6*/ 	.byte	0x30
	.zero		1


	//   ....[95]....
        /*06f8*/ 	.word	0x00005a90
        /*06fc*/ 	.word	0x0000004f
        /*0700*/ 	.word	0x000000c0
        /*0704*/ 	.short	0x010a
        /*0706*/ 	.byte	0xff
	.zero		1


	//   ....[96]....
        /*0708*/ 	.word	0x000061c0
        /*070c*/ 	.word	0x00000000
        /*0710*/ 	.word	0x00000000
        /*0714*/ 	.short	0x0101
        /*0716*/ 	.byte	0xff
	.zero		1


	//   ....[97]....
        /*0718*/ 	.word	0x000061d0
        /*071c*/ 	.word	0x00000003
        /*0720*/ 	.word	0x00000050
        /*0724*/ 	.short	0x010a
        /*0726*/ 	.byte	0xff
	.zero		1


	//   ....[98]....
        /*0728*/ 	.word	0x00006290
        /*072c*/ 	.word	0x00000003
        /*0730*/ 	.word	0x00000050
        /*0734*/ 	.short	0x010a
        /*0736*/ 	.byte	0xff
	.zero		1


	//   ....[99]....
        /*0738*/ 	.word	0x00006a40
        /*073c*/ 	.word	0x00000026
        /*0740*/ 	.word	0x00000000
        /*0744*/ 	.short	0x0101
        /*0746*/ 	.byte	0xff
	.zero		1


	//   ....[100]....
        /*0748*/ 	.word	0x00006a60
        /*074c*/ 	.word	0x00000053
        /*0750*/ 	.word	0x00000050
        /*0754*/ 	.short	0x010a
        /*0756*/ 	.byte	0xff
	.zero		1


	//   ....[101]....
        /*0758*/ 	.word	0x00006b10
        /*075c*/ 	.word	0x00000053
        /*0760*/ 	.word	0x00000050
        /*0764*/ 	.short	0x010a
        /*0766*/ 	.byte	0xff
	.zero		1


	//   ....[102]....
        /*0768*/ 	.word	0x000072c0
        /*076c*/ 	.word	0x00000026
        /*0770*/ 	.word	0x00000000
        /*0774*/ 	.short	0x0101
        /*0776*/ 	.byte	0xff
	.zero		1


	//   ....[103]....
        /*0778*/ 	.word	0x000072e0
        /*077c*/ 	.word	0x00000058
        /*0780*/ 	.word	0x00000050
        /*0784*/ 	.short	0x010a
        /*0786*/ 	.byte	0xff
	.zero		1


	//   ....[104]....
        /*0788*/ 	.word	0x00007390
        /*078c*/ 	.word	0x00000058
        /*0790*/ 	.word	0x00000050
        /*0794*/ 	.short	0x010a
        /*0796*/ 	.byte	0xff
	.zero		1


	//   ....[105]....
        /*0798*/ 	.word	0x000076c0
        /*079c*/ 	.word	0x000000ff
        /*07a0*/ 	.word	0x00000000
        /*07a4*/ 	.short	0x0101
        /*07a6*/ 	.byte	0x05
	.zero		1


	//   ....[106]....
        /*07a8*/ 	.word	0x00007ba0
        /*07ac*/ 	.word	0x00000002
        /*07b0*/ 	.word	0x00000000
        /*07b4*/ 	.short	0x0101
        /*07b6*/ 	.byte	0xff
	.zero		1


	//   ....[107]....
        /*07b8*/ 	.word	0x00007e10
        /*07bc*/ 	.word	0x000000ff
        /*07c0*/ 	.word	0x00000000
        /*07c4*/ 	.short	0x0101
        /*07c6*/ 	.byte	0x04
	.zero		1


	//   ....[108]....
        /*07c8*/ 	.word	0x00007e30
        /*07cc*/ 	.word	0x00000003
        /*07d0*/ 	.word	0x00000110
        /*07d4*/ 	.short	0x010a
        /*07d6*/ 	.byte	0xff
	.zero		1


	//   ....[109]....
        /*07d8*/ 	.word	0x00007e90
        /*07dc*/ 	.word	0x00000002
        /*07e0*/ 	.word	0x00000028
        /*07e4*/ 	.short	0x010a
        /*07e6*/ 	.byte	0xff
	.zero		1


	//   ....[110]....
        /*07e8*/ 	.word	0x00007ef0
        /*07ec*/ 	.word	0x00000002
        /*07f0*/ 	.word	0x00000028
        /*07f4*/ 	.short	0x010a
        /*07f6*/ 	.byte	0xff
	.zero		1


	//   ....[111]....
        /*07f8*/ 	.word	0x00007f40
        /*07fc*/ 	.word	0x00000002
        /*0800*/ 	.word	0x000000a0
        /*0804*/ 	.short	0x010a
        /*0806*/ 	.byte	0xff
	.zero		1


	//   ....[112]....
        /*0808*/ 	.word	0x00007fa0
        /*080c*/ 	.word	0x00000000
        /*0810*/ 	.word	0x00000000
        /*0814*/ 	.short	0x010a
        /*0816*/ 	.byte	0xff
	.zero		1


	//   ....[113]....
        /*0818*/ 	.word	0x00008000
        /*081c*/ 	.word	0x00000000
        /*0820*/ 	.word	0x00000000
        /*0824*/ 	.short	0x010a
        /*0826*/ 	.byte	0xff
	.zero		1


	//   ....[114]....
        /*0828*/ 	.word	0x00008060
        /*082c*/ 	.word	0x00000000
        /*0830*/ 	.word	0x00000000
        /*0834*/ 	.short	0x010a
        /*0836*/ 	.byte	0xff
	.zero		1


	//   ....[115]....
        /*0838*/ 	.word	0x000080c0
        /*083c*/ 	.word	0x00000000
        /*0840*/ 	.word	0x00000000
        /*0844*/ 	.short	0x010a
        /*0846*/ 	.byte	0xff
	.zero		1


	//   ....[116]....
        /*0848*/ 	.word	0x00008110
        /*084c*/ 	.word	0x00000000
        /*0850*/ 	.word	0x00000100
        /*0854*/ 	.short	0x010a
        /*0856*/ 	.byte	0xff
	.zero		1


	//   ....[117]....
        /*0858*/ 	.word	0x00008170
        /*085c*/ 	.word	0x00000000
        /*0860*/ 	.word	0x000000b0
        /*0864*/ 	.short	0x010a
        /*0866*/ 	.byte	0xff
	.zero		1


	//   ....[118]....
        /*0868*/ 	.word	0x000081c0
        /*086c*/ 	.word	0x00000000
        /*0870*/ 	.word	0x000000a0
        /*0874*/ 	.short	0x010a
        /*0876*/ 	.byte	0xff
	.zero		1


	//   ....[119]....
        /*0878*/ 	.word	0x00008220
        /*087c*/ 	.word	0x00000000
        /*0880*/ 	.word	0x000000b0
        /*0884*/ 	.short	0x010a
        /*0886*/ 	.byte	0xff
	.zero		1


	//   ....[120]....
        /*0888*/ 	.word	0x00008270
        /*088c*/ 	.word	0x00000000
        /*0890*/ 	.word	0x000000a0
        /*0894*/ 	.short	0x010a
        /*0896*/ 	.byte	0xff
	.zero		1


	//   ....[121]....
        /*0898*/ 	.word	0x000082d0
        /*089c*/ 	.word	0x00000003
        /*08a0*/ 	.word	0x000000e0
        /*08a4*/ 	.short	0x010a
        /*08a6*/ 	.byte	0xff
	.zero		1


	//   ....[122]....
        /*08a8*/ 	.word	0x00008330
        /*08ac*/ 	.word	0x00000000
        /*08b0*/ 	.word	0x00000000
        /*08b4*/ 	.short	0x010a
        /*08b6*/ 	.byte	0xff
	.zero		1


	//   ....[123]....
        /*08b8*/ 	.word	0x00008390
        /*08bc*/ 	.word	0x00000000
        /*08c0*/ 	.word	0x00000000
        /*08c4*/ 	.short	0x010a
        /*08c6*/ 	.byte	0xff
	.zero		1


	//   ....[124]....
        /*08c8*/ 	.word	0x000083f0
        /*08cc*/ 	.word	0x00000000
        /*08d0*/ 	.word	0x00000000
        /*08d4*/ 	.short	0x010a
        /*08d6*/ 	.byte	0xff
	.zero		1


	//   ....[125]....
        /*08d8*/ 	.word	0x00008450
        /*08dc*/ 	.word	0x00000000
        /*08e0*/ 	.word	0x00000000
        /*08e4*/ 	.short	0x010a
        /*08e6*/ 	.byte	0xff
	.zero		1


	//   ....[126]....
        /*08e8*/ 	.word	0x000084b0
        /*08ec*/ 	.word	0x00000000
        /*08f0*/ 	.word	0x00000000
        /*08f4*/ 	.short	0x010a
        /*08f6*/ 	.byte	0xff
	.zero		1


	//   ....[127]....
        /*08f8*/ 	.word	0x00008500
        /*08fc*/ 	.word	0x00000000
        /*0900*/ 	.word	0x000000a0
        /*0904*/ 	.short	0x010a
        /*0906*/ 	.byte	0xff
	.zero		1


	//   ....[128]....
        /*0908*/ 	.word	0x00008560
        /*090c*/ 	.word	0x00000000
        /*0910*/ 	.word	0x00000098
        /*0914*/ 	.short	0x010a
        /*0916*/ 	.byte	0xff
	.zero		1


	//   ....[129]....
        /*0918*/ 	.word	0x000085c0
        /*091c*/ 	.word	0x00000003
        /*0920*/ 	.word	0x00000070
        /*0924*/ 	.short	0x010a
        /*0926*/ 	.byte	0xff
	.zero		1


	//   ....[130]....
        /*0928*/ 	.word	0x00008620
        /*092c*/ 	.word	0x00000003
        /*0930*/ 	.word	0x00000078
        /*0934*/ 	.short	0x010a
        /*0936*/ 	.byte	0xff
	.zero		1


	//   ....[131]....
        /*0938*/ 	.word	0x00008680
        /*093c*/ 	.word	0x00000003
        /*0940*/ 	.word	0x00000080
        /*0944*/ 	.short	0x010a
        /*0946*/ 	.byte	0xff
	.zero		1


	//   ....[132]....
        /*0948*/ 	.word	0x000086e0
        /*094c*/ 	.word	0x00000003
        /*0950*/ 	.word	0x00000088
        /*0954*/ 	.short	0x010a
        /*0956*/ 	.byte	0xff
	.zero		1


	//   ....[133]....
        /*0958*/ 	.word	0x00008740
        /*095c*/ 	.word	0x00000000
        /*0960*/ 	.word	0x00000070
        /*0964*/ 	.short	0x010a
        /*0966*/ 	.byte	0xff
	.zero		1


	//   ....[134]....
        /*0968*/ 	.word	0x000087a0
        /*096c*/ 	.word	0x00000000
        /*0970*/ 	.word	0x00000078
        /*0974*/ 	.short	0x010a
        /*0976*/ 	.byte	0xff
	.zero		1


	//   ....[135]....
        /*0978*/ 	.word	0x00008800
        /*097c*/ 	.word	0x00000000
        /*0980*/ 	.word	0x00000080
        /*0984*/ 	.short	0x010a
        /*0986*/ 	.byte	0xff
	.zero		1


	//   ....[136]....
        /*0988*/ 	.word	0x00008850
        /*098c*/ 	.word	0x00000000
        /*0990*/ 	.word	0x000000a0
        /*0994*/ 	.short	0x010a
        /*0996*/ 	.byte	0xff
	.zero		1


	//   ....[137]....
        /*0998*/ 	.word	0x000088b0
        /*099c*/ 	.word	0x00000002
        /*09a0*/ 	.word	0x00000050
        /*09a4*/ 	.short	0x010a
        /*09a6*/ 	.byte	0xff
	.zero		1


	//   ....[138]....
        /*09a8*/ 	.word	0x00008900
        /*09ac*/ 	.word	0x0000004f
        /*09b0*/ 	.word	0x000000c0
        /*09b4*/ 	.short	0x010a
        /*09b6*/ 	.byte	0xff
	.zero		1


	//   ....[139]....
        /*09b8*/ 	.word	0x00008950
        /*09bc*/ 	.word	0x00000003
        /*09c0*/ 	.word	0x00000050
        /*09c4*/ 	.short	0x010a
        /*09c6*/ 	.byte	0xff
	.zero		1


	//   ....[140]....
        /*09c8*/ 	.word	0x000089a0
        /*09cc*/ 	.word	0x00000053
        /*09d0*/ 	.word	0x00000050
        /*09d4*/ 	.short	0x010a
        /*09d6*/ 	.byte	0xff
	.zero		1


	//   ....[141]....
        /*09d8*/ 	.word	0x000089f0
        /*09dc*/ 	.word	0x00000058
        /*09e0*/ 	.word	0x00000050
        /*09e4*/ 	.short	0x010a
        /*09e6*/ 	.byte	0xff
	.zero		1


	//----- nvinfo : EIATTR_NUM_MBARRIERS
	.align		4
.L_47:
        /*09e8*/ 	.byte	0x03, 0x38
        /*09ea*/ 	.short	0x0024


	//----- nvinfo : EIATTR_EXIT_INSTR_OFFSETS
	.align		4
        /*09ec*/ 	.byte	0x04, 0x1c
        /*09ee*/ 	.short	(.L_49 - .L_48)


	//   ....[0]....
.L_48:
        /*09f0*/ 	.word	0x000025c0


	//   ....[1]....
        /*09f4*/ 	.word	0x00002ab0


	//   ....[2]....
        /*09f8*/ 	.word	0x00002b10


	//   ....[3]....
        /*09fc*/ 	.word	0x00003990


	//   ....[4]....
        /*0a00*/ 	.word	0x000049f0


	//   ....[5]....
        /*0a04*/ 	.word	0x00004a30


	//   ....[6]....
        /*0a08*/ 	.word	0x00007d00


	//   ....[7]....
        /*0a0c*/ 	.word	0x00007d80


	//   ....[8]....
        /*0a10*/ 	.word	0x00007db0


	//   ....[9]....
        /*0a14*/ 	.word	0x00007e20


	//----- nvinfo : EIATTR_MAX_THREADS
	.align		4
.L_49:
        /*0a18*/ 	.byte	0x04, 0x05
        /*0a1a*/ 	.short	(.L_51 - .L_50)
.L_50:
        /*0a1c*/ 	.word	0x00000100
        /*0a20*/ 	.word	0x00000001
        /*0a24*/ 	.word	0x00000001


	//----- nvinfo : EIATTR_CRS_STACK_SIZE
	.align		4
.L_51:
        /*0a28*/ 	.byte	0x04, 0x1e
        /*0a2a*/ 	.short	(.L_53 - .L_52)
.L_52:
        /*0a2c*/ 	.word	0x00000000


	//----- nvinfo : EIATTR_CBANK_PARAM_SIZE
	.align		4
.L_53:
        /*0a30*/ 	.byte	0x03, 0x19
        /*0a32*/ 	.short	0x0800


	//----- nvinfo : EIATTR_PARAM_CBANK
	.align		4
        /*0a34*/ 	.byte	0x04, 0x0a
        /*0a36*/ 	.short	(.L_55 - .L_54)
	.align		4
.L_54:
        /*0a38*/ 	.word	index@(.nv.constant0._ZN7cutlass13device_kernelINS_4gemm6kernel13GemmUniversalIN4cute5tupleIJiiiiEEENS1_10collective13CollectiveMmaINS1_35MainloopSm100TmaUmmaWarpSpecializedILi5ELi2ELi4ENS5_IJNS4_1CILi1EEESB_SB_EEEEENS5_IJNSA_ILi64EEENSA_ILi128EEENSA_ILi32EEEEEENS_6half_tENS5_IJlSB_lEEESI_SJ_NS4_8TiledMMAINS4_8MMA_AtomIJNS4_20SM100_MMA_F16BF16_SSISI_SI_fLi64ELi128ELNS4_4UMMA5MajorE0ELSO_0ELNSN_7ScaleInE0ELSP_0EEEEEENS4_6LayoutISC_NS5_IJNSA_ILi0EEEST_ST_EEEEENS5_IJNS4_10UnderscoreESW_SW_EEEEENS4_13SM90_TMA_LOADENS4_14ComposedLayoutINS4_7SwizzleILi2ELi4ELi3EEENS4_18smem_ptr_flag_bitsILi16EEENSS_INS5_IJNSA_ILi8EEESG_EEENS5_IJSG_SB_EEEEEEEvNS4_8identityESZ_S19_vS1A_EENS_8epilogue10collective18CollectiveEpilogueINS1C_23Sm100TmaWarpSpecializedILi4ELi2ELi16ELb1ELb0EEEJSH_NS5_IJNSS_ISE_SB_EENSS_ISG_SB_EEEEESI_SJ_SI_SJ_NS1C_6fusion15FusionCallbacksIS1G_NS1K_17LinearCombinationISI_fSI_fLNS_15FloatRoundStyleE2EEESH_S1J_JEEENS4_5SM1004TMEM4LOAD26SM100_TMEM_LOAD_16dp256b4xESZ_S19_NS4_17SM75_U32x4_LDSM_NENS4_14SM90_TMA_STOREES19_NS4_17SM90_U32x4_STSM_NENS4_39AutoVectorizingCopyWithAssumedAlignmentILi128EEEEEEvvEEEEvNT_6ParamsE)
        /*0a3c*/ 	.short	0x0380
        /*0a3e*/ 	.short	0x0800


	//----- nvinfo : EIATTR_SW_WAR
	.align		4
.L_55:
        /*0a40*/ 	.byte	0x04, 0x36
        /*0a42*/ 	.short	(.L_57 - .L_56)
.L_56:
        /*0a44*/ 	.word	0x00000008
.L_57:


//--------------------- .nv.callgraph             --------------------------
	.section	.nv.callgraph,"",@"SHT_CUDA_CALLGRAPH"
	.align	4
	.sectionentsize	8
	.align		4
        /*0000*/ 	.word	0x00000000
	.align		4
        /*0004*/ 	.word	0xffffffff
	.align		4
        /*0008*/ 	.word	index@(_ZN7cutlass13device_kernelINS_4gemm6kernel13GemmUniversalIN4cute5tupleIJiiiiEEENS1_10collective13CollectiveMmaINS1_35MainloopSm100TmaUmmaWarpSpecializedILi5ELi2ELi4ENS5_IJNS4_1CILi1EEESB_SB_EEEEENS5_IJNSA_ILi64EEENSA_ILi128EEENSA_ILi32EEEEEENS_6half_tENS5_IJlSB_lEEESI_SJ_NS4_8TiledMMAINS4_8MMA_AtomIJNS4_20SM100_MMA_F16BF16_SSISI_SI_fLi64ELi128ELNS4_4UMMA5MajorE0ELSO_0ELNSN_7ScaleInE0ELSP_0EEEEEENS4_6LayoutISC_NS5_IJNSA_ILi0EEEST_ST_EEEEENS5_IJNS4_10UnderscoreESW_SW_EEEEENS4_13SM90_TMA_LOADENS4_14ComposedLayoutINS4_7SwizzleILi2ELi4ELi3EEENS4_18smem_ptr_flag_bitsILi16EEENSS_INS5_IJNSA_ILi8EEESG_EEENS5_IJSG_SB_EEEEEEEvNS4_8identityESZ_S19_vS1A_EENS_8epilogue10collective18CollectiveEpilogueINS1C_23Sm100TmaWarpSpecializedILi4ELi2ELi16ELb1ELb0EEEJSH_NS5_IJNSS_ISE_SB_EENSS_ISG_SB_EEEEESI_SJ_SI_SJ_NS1C_6fusion15FusionCallbacksIS1G_NS1K_17LinearCombinationISI_fSI_fLNS_15FloatRoundStyleE2EEESH_S1J_JEEENS4_5SM1004TMEM4LOAD26SM100_TMEM_LOAD_16dp256b4xESZ_S19_NS4_17SM75_U32x4_LDSM_NENS4_14SM90_TMA_STOREES19_NS4_17SM90_U32x4_STSM_NENS4_39AutoVectorizingCopyWithAssumedAlignmentILi128EEEEEEvvEEEEvNT_6ParamsE)
	.align		4
        /*000c*/ 	.word	index@(__assertfail)
	.align		4
        /*0010*/ 	.word	0x00000000
	.align		4
        /*0014*/ 	.word	0xfffffffe
	.align		4
        /*0018*/ 	.word	0x00000000
	.align		4
        /*001c*/ 	.word	0xfffffffd
	.align		4
        /*0020*/ 	.word	0x00000000
	.align		4
        /*0024*/ 	.word	0xfffffffc


//--------------------- .nv.constant4             --------------------------
	.section	.nv.constant4,"a",@progbits
	.align	8
	.align		8
.nv.constant4:
        /*0000*/ 	.dword	__assertfail
	.align		8
        /*0008*/ 	.dword	__unnamed_1
	.align		8
        /*0010*/ 	.dword	__unnamed_2
	.align		8
        /*0018*/ 	.dword	_ZN40_INTERNAL_c021f488_4_k_cu_a5d8a56c_284834cuda3std3__45__cpo5beginE
	.align		8
        /*0020*/ 	.dword	_ZN40_INTERNAL_c021f488_4_k_cu_a5d8a56c_284834cuda3std3__45__cpo3endE
	.align		8
        /*0028*/ 	.dword	_ZN40_INTERNAL_c021f488_4_k_cu_a5d8a56c_284834cuda3std3__45__cpo6cbeginE
	.align		8
        /*0030*/ 	.dword	_ZN40_INTERNAL_c021f488_4_k_cu_a5d8a56c_284834cuda3std3__45__cpo4cendE
	.align		8
        /*0038*/ 	.dword	_ZN40_INTERNAL_c021f488_4_k_cu_a5d8a56c_284834cuda3std3__442_GLOBAL__N__c021f488_4_k_cu_a5d8a56c_284836ignoreE
	.align		8
        /*0040*/ 	.dword	_ZN40_INTERNAL_c021f488_4_k_cu_a5d8a56c_284834cuda3std3__419piecewise_constructE
	.align		8
        /*0048*/ 	.dword	_ZN40_INTERNAL_c021f488_4_k_cu_a5d8a56c_284834cuda3std3__48in_placeE
	.align		8
        /*0050*/ 	.dword	_ZN40_INTERNAL_c021f488_4_k_cu_a5d8a56c_284834cuda3std6ranges3__45__cpo4swapE
	.align		8
        /*0058*/ 	.dword	_ZN40_INTERNAL_c021f488_4_k_cu_a5d8a56c_284834cuda3std6ranges3__45__cpo9iter_moveE
	.align		8
        /*0060*/ 	.dword	_ZN40_INTERNAL_c021f488_4_k_cu_a5d8a56c_284834cute7productE
	.align		8
        /*0068*/ 	.dword	_ZN40_INTERNAL_c021f488_4_k_cu_a5d8a56c_284834cute1_E
	.align		8
        /*0070*/ 	.dword	$str$25
	.align		8
        /*0078*/ 	.dword	$str$26
	.align		8
        /*0080*/ 	.dword	$str$27
	.align		8
        /*0088*/ 	.dword	$str$28


//--------------------- .text._ZN7cutlass13device_kernelINS_4gemm6kernel13GemmUniversalIN4cute5tupleIJiiiiEEENS1_10collective13CollectiveMmaINS1_35MainloopSm100TmaUmmaWarpSpecializedILi5ELi2ELi4ENS5_IJNS4_1CILi1EEESB_SB_EEEEENS5_IJNSA_ILi64EEENSA_ILi128EEENSA_ILi32EEEEEENS_6half_tENS5_IJlSB_lEEESI_SJ_NS4_8TiledMMAINS4_8MMA_AtomIJNS4_20SM100_MMA_F16BF16_SSISI_SI_fLi64ELi128ELNS4_4UMMA5MajorE0ELSO_0ELNSN_7ScaleInE0ELSP_0EEEEEENS4_6LayoutISC_NS5_IJNSA_ILi0EEEST_ST_EEEEENS5_IJNS4_10UnderscoreESW_SW_EEEEENS4_13SM90_TMA_LOADENS4_14ComposedLayoutINS4_7SwizzleILi2ELi4ELi3EEENS4_18smem_ptr_flag_bitsILi16EEENSS_INS5_IJNSA_ILi8EEESG_EEENS5_IJSG_SB_EEEEEEEvNS4_8identityESZ_S19_vS1A_EENS_8epilogue10collective18CollectiveEpilogueINS1C_23Sm100TmaWarpSpecializedILi4ELi2ELi16ELb1ELb0EEEJSH_NS5_IJNSS_ISE_SB_EENSS_ISG_SB_EEEEESI_SJ_SI_SJ_NS1C_6fusion15FusionCallbacksIS1G_NS1K_17LinearCombinationISI_fSI_fLNS_15FloatRoundStyleE2EEESH_S1J_JEEENS4_5SM1004TMEM4LOAD26SM100_TMEM_LOAD_16dp256b4xESZ_S19_NS4_17SM75_U32x4_LDSM_NENS4_14SM90_TMA_STOREES19_NS4_17SM90_U32x4_STSM_NENS4_39AutoVectorizingCopyWithAssumedAlignmentILi128EEEEEEvvEEEEvNT_6ParamsE --------------------------
	.section	.text._ZN7cutlass13device_kernelINS_4gemm6kernel13GemmUniversalIN4cute5tupleIJiiiiEEENS1_10collective13CollectiveMmaINS1_35MainloopSm100TmaUmmaWarpSpecializedILi5ELi2ELi4ENS5_IJNS4_1CILi1EEESB_SB_EEEEENS5_IJNSA_ILi64EEENSA_ILi128EEENSA_ILi32EEEEEENS_6half_tENS5_IJlSB_lEEESI_SJ_NS4_8TiledMMAINS4_8MMA_AtomIJNS4_20SM100_MMA_F16BF16_SSISI_SI_fLi64ELi128ELNS4_4UMMA5MajorE0ELSO_0ELNSN_7ScaleInE0ELSP_0EEEEEENS4_6LayoutISC_NS5_IJNSA_ILi0EEEST_ST_EEEEENS5_IJNS4_10UnderscoreESW_SW_EEEEENS4_13SM90_TMA_LOADENS4_14ComposedLayoutINS4_7SwizzleILi2ELi4ELi3EEENS4_18smem_ptr_flag_bitsILi16EEENSS_INS5_IJNSA_ILi8EEESG_EEENS5_IJSG_SB_EEEEEEEvNS4_8identityESZ_S19_vS1A_EENS_8epilogue10collective18CollectiveEpilogueINS1C_23Sm100TmaWarpSpecializedILi4ELi2ELi16ELb1ELb0EEEJSH_NS5_IJNSS_ISE_SB_EENSS_ISG_SB_EEEEESI_SJ_SI_SJ_NS1C_6fusion15FusionCallbacksIS1G_NS1K_17LinearCombinationISI_fSI_fLNS_15FloatRoundStyleE2EEESH_S1J_JEEENS4_5SM1004TMEM4LOAD26SM100_TMEM_LOAD_16dp256b4xESZ_S19_NS4_17SM75_U32x4_LDSM_NENS4_14SM90_TMA_STOREES19_NS4_17SM90_U32x4_STSM_NENS4_39AutoVectorizingCopyWithAssumedAlignmentILi128EEEEEEvvEEEEvNT_6ParamsE,"ax",@progbits
	.align	128
.text._ZN7cutlass13device_kernelINS_4gemm6kernel13GemmUniversalIN4cute5tupleIJiiiiEEENS1_10collective13CollectiveMmaINS1_35MainloopSm100TmaUmmaWarpSpecializedILi5ELi2ELi4ENS5_IJNS4_1CILi1EEESB_SB_EEEEENS5_IJNSA_ILi64EEENSA_ILi128EEENSA_ILi32EEEEEENS_6half_tENS5_IJlSB_lEEESI_SJ_NS4_8TiledMMAINS4_8MMA_AtomIJNS4_20SM100_MMA_F16BF16_SSISI_SI_fLi64ELi128ELNS4_4UMMA5MajorE0ELSO_0ELNSN_7ScaleInE0ELSP_0EEEEEENS4_6LayoutISC_NS5_IJNSA_ILi0EEEST_ST_EEEEENS5_IJNS4_10UnderscoreESW_SW_EEEEENS4_13SM90_TMA_LOADENS4_14ComposedLayoutINS4_7SwizzleILi2ELi4ELi3EEENS4_18smem_ptr_flag_bitsILi16EEENSS_INS5_IJNSA_ILi8EEESG_EEENS5_IJSG_SB_EEEEEEEvNS4_8identityESZ_S19_vS1A_EENS_8epilogue10collective18CollectiveEpilogueINS1C_23Sm100TmaWarpSpecializedILi4ELi2ELi16ELb1ELb0EEEJSH_NS5_IJNSS_ISE_SB_EENSS_ISG_SB_EEEEESI_SJ_SI_SJ_NS1C_6fusion15FusionCallbacksIS1G_NS1K_17LinearCombinationISI_fSI_fLNS_15FloatRoundStyleE2EEESH_S1J_JEEENS4_5SM1004TMEM4LOAD26SM100_TMEM_LOAD_16dp256b4xESZ_S19_NS4_17SM75_U32x4_LDSM_NENS4_14SM90_TMA_STOREES19_NS4_17SM90_U32x4_STSM_NENS4_39AutoVectorizingCopyWithAssumedAlignmentILi128EEEEEEvvEEEEvNT_6ParamsE:
        .type           _ZN7cutlass13device_kernelINS_4gemm6kernel13GemmUniversalIN4cute5tupleIJiiiiEEENS1_10collective13CollectiveMmaINS1_35MainloopSm100TmaUmmaWarpSpecializedILi5ELi2ELi4ENS5_IJNS4_1CILi1EEESB_SB_EEEEENS5_IJNSA_ILi64EEENSA_ILi128EEENSA_ILi32EEEEEENS_6half_tENS5_IJlSB_lEEESI_SJ_NS4_8TiledMMAINS4_8MMA_AtomIJNS4_20SM100_MMA_F16BF16_SSISI_SI_fLi64ELi128ELNS4_4UMMA5MajorE0ELSO_0ELNSN_7ScaleInE0ELSP_0EEEEEENS4_6LayoutISC_NS5_IJNSA_ILi0EEEST_ST_EEEEENS5_IJNS4_10UnderscoreESW_SW_EEEEENS4_13SM90_TMA_LOADENS4_14ComposedLayoutINS4_7SwizzleILi2ELi4ELi3EEENS4_18smem_ptr_flag_bitsILi16EEENSS_INS5_IJNSA_ILi8EEESG_EEENS5_IJSG_SB_EEEEEEEvNS4_8identityESZ_S19_vS1A_EENS_8epilogue10collective18CollectiveEpilogueINS1C_23Sm100TmaWarpSpecializedILi4ELi2ELi16ELb1ELb0EEEJSH_NS5_IJNSS_ISE_SB_EENSS_ISG_SB_EEEEESI_SJ_SI_SJ_NS1C_6fusion15FusionCallbacksIS1G_NS1K_17LinearCombinationISI_fSI_fLNS_15FloatRoundStyleE2EEESH_S1J_JEEENS4_5SM1004TMEM4LOAD26SM100_TMEM_LOAD_16dp256b4xESZ_S19_NS4_17SM75_U32x4_LDSM_NENS4_14SM90_TMA_STOREES19_NS4_17SM90_U32x4_STSM_NENS4_39AutoVectorizingCopyWithAssumedAlignmentILi128EEEEEEvvEEEEvNT_6ParamsE,@function
        .size           _ZN7cutlass13device_kernelINS_4gemm6kernel13GemmUniversalIN4cute5tupleIJiiiiEEENS1_10collective13CollectiveMmaINS1_35MainloopSm100TmaUmmaWarpSpecializedILi5ELi2ELi4ENS5_IJNS4_1CILi1EEESB_SB_EEEEENS5_IJNSA_ILi64EEENSA_ILi128EEENSA_ILi32EEEEEENS_6half_tENS5_IJlSB_lEEESI_SJ_NS4_8TiledMMAINS4_8MMA_AtomIJNS4_20SM100_MMA_F16BF16_SSISI_SI_fLi64ELi128ELNS4_4UMMA5MajorE0ELSO_0ELNSN_7ScaleInE0ELSP_0EEEEEENS4_6LayoutISC_NS5_IJNSA_ILi0EEEST_ST_EEEEENS5_IJNS4_10UnderscoreESW_SW_EEEEENS4_13SM90_TMA_LOADENS4_14ComposedLayoutINS4_7SwizzleILi2ELi4ELi3EEENS4_18smem_ptr_flag_bitsILi16EEENSS_INS5_IJNSA_ILi8EEESG_EEENS5_IJSG_SB_EEEEEEEvNS4_8identityESZ_S19_vS1A_EENS_8epilogue10collective18CollectiveEpilogueINS1C_23Sm100TmaWarpSpecializedILi4ELi2ELi16ELb1ELb0EEEJSH_NS5_IJNSS_ISE_SB_EENSS_ISG_SB_EEEEESI_SJ_SI_SJ_NS1C_6fusion15FusionCallbacksIS1G_NS1K_17LinearCombinationISI_fSI_fLNS_15FloatRoundStyleE2EEESH_S1J_JEEENS4_5SM1004TMEM4LOAD26SM100_TMEM_LOAD_16dp256b4xESZ_S19_NS4_17SM75_U32x4_LDSM_NENS4_14SM90_TMA_STOREES19_NS4_17SM90_U32x4_STSM_NENS4_39AutoVectorizingCopyWithAssumedAlignmentILi128EEEEEEvvEEEEvNT_6ParamsE,(.L_x_179 - _ZN7cutlass13device_kernelINS_4gemm6kernel13GemmUniversalIN4cute5tupleIJiiiiEEENS1_10collective13CollectiveMmaINS1_35MainloopSm100TmaUmmaWarpSpecializedILi5ELi2ELi4ENS5_IJNS4_1CILi1EEESB_SB_EEEEENS5_IJNSA_ILi64EEENSA_ILi128EEENSA_ILi32EEEEEENS_6half_tENS5_IJlSB_lEEESI_SJ_NS4_8TiledMMAINS4_8MMA_AtomIJNS4_20SM100_MMA_F16BF16_SSISI_SI_fLi64ELi128ELNS4_4UMMA5MajorE0ELSO_0ELNSN_7ScaleInE0ELSP_0EEEEEENS4_6LayoutISC_NS5_IJNSA_ILi0EEEST_ST_EEEEENS5_IJNS4_10UnderscoreESW_SW_EEEEENS4_13SM90_TMA_LOADENS4_14ComposedLayoutINS4_7SwizzleILi2ELi4ELi3EEENS4_18smem_ptr_flag_bitsILi16EEENSS_INS5_IJNSA_ILi8EEESG_EEENS5_IJSG_SB_EEEEEEEvNS4_8identityESZ_S19_vS1A_EENS_8epilogue10collective18CollectiveEpilogueINS1C_23Sm100TmaWarpSpecializedILi4ELi2ELi16ELb1ELb0EEEJSH_NS5_IJNSS_ISE_SB_EENSS_ISG_SB_EEEEESI_SJ_SI_SJ_NS1C_6fusion15FusionCallbacksIS1G_NS1K_17LinearCombinationISI_fSI_fLNS_15FloatRoundStyleE2EEESH_S1J_JEEENS4_5SM1004TMEM4LOAD26SM100_TMEM_LOAD_16dp256b4xESZ_S19_NS4_17SM75_U32x4_LDSM_NENS4_14SM90_TMA_STOREES19_NS4_17SM90_U32x4_STSM_NENS4_39AutoVectorizingCopyWithAssumedAlignmentILi128EEEEEEvvEEEEvNT_6ParamsE)
        .other          _ZN7cutlass13device_kernelINS_4gemm6kernel13GemmUniversalIN4cute5tupleIJiiiiEEENS1_10collective13CollectiveMmaINS1_35MainloopSm100TmaUmmaWarpSpecializedILi5ELi2ELi4ENS5_IJNS4_1CILi1EEESB_SB_EEEEENS5_IJNSA_ILi64EEENSA_ILi128EEENSA_ILi32EEEEEENS_6half_tENS5_IJlSB_lEEESI_SJ_NS4_8TiledMMAINS4_8MMA_AtomIJNS4_20SM100_MMA_F16BF16_SSISI_SI_fLi64ELi128ELNS4_4UMMA5MajorE0ELSO_0ELNSN_7ScaleInE0ELSP_0EEEEEENS4_6LayoutISC_NS5_IJNSA_ILi0EEEST_ST_EEEEENS5_IJNS4_10UnderscoreESW_SW_EEEEENS4_13SM90_TMA_LOADENS4_14ComposedLayoutINS4_7SwizzleILi2ELi4ELi3EEENS4_18smem_ptr_flag_bitsILi16EEENSS_INS5_IJNSA_ILi8EEESG_EEENS5_IJSG_SB_EEEEEEEvNS4_8identityESZ_S19_vS1A_EENS_8epilogue10collective18CollectiveEpilogueINS1C_23Sm100TmaWarpSpecializedILi4ELi2ELi16ELb1ELb0EEEJSH_NS5_IJNSS_ISE_SB_EENSS_ISG_SB_EEEEESI_SJ_SI_SJ_NS1C_6fusion15FusionCallbacksIS1G_NS1K_17LinearCombinationISI_fSI_fLNS_15FloatRoundStyleE2EEESH_S1J_JEEENS4_5SM1004TMEM4LOAD26SM100_TMEM_LOAD_16dp256b4xESZ_S19_NS4_17SM75_U32x4_LDSM_NENS4_14SM90_TMA_STOREES19_NS4_17SM90_U32x4_STSM_NENS4_39AutoVectorizingCopyWithAssumedAlignmentILi128EEEEEEvvEEEEvNT_6ParamsE,@"STO_CUDA_ENTRY STV_DEFAULT"
_ZN7cutlass13device_kernelINS_4gemm6kernel13GemmUniversalIN4cute5tupleIJiiiiEEENS1_10collective13CollectiveMmaINS1_35MainloopSm100TmaUmmaWarpSpecializedILi5ELi2ELi4ENS5_IJNS4_1CILi1EEESB_SB_EEEEENS5_IJNSA_ILi64EEENSA_ILi128EEENSA_ILi32EEEEEENS_6half_tENS5_IJlSB_lEEESI_SJ_NS4_8TiledMMAINS4_8MMA_AtomIJNS4_20SM100_MMA_F16BF16_SSISI_SI_fLi64ELi128ELNS4_4UMMA5MajorE0ELSO_0ELNSN_7ScaleInE0ELSP_0EEEEEENS4_6LayoutISC_NS5_IJNSA_ILi0EEEST_ST_EEEEENS5_IJNS4_10UnderscoreESW_SW_EEEEENS4_13SM90_TMA_LOADENS4_14ComposedLayoutINS4_7SwizzleILi2ELi4ELi3EEENS4_18smem_ptr_flag_bitsILi16EEENSS_INS5_IJNSA_ILi8EEESG_EEENS5_IJSG_SB_EEEEEEEvNS4_8identityESZ_S19_vS1A_EENS_8epilogue10collective18CollectiveEpilogueINS1C_23Sm100TmaWarpSpecializedILi4ELi2ELi16ELb1ELb0EEEJSH_NS5_IJNSS_ISE_SB_EENSS_ISG_SB_EEEEESI_SJ_SI_SJ_NS1C_6fusion15FusionCallbacksIS1G_NS1K_17LinearCombinationISI_fSI_fLNS_15FloatRoundStyleE2EEESH_S1J_JEEENS4_5SM1004TMEM4LOAD26SM100_TMEM_LOAD_16dp256b4xESZ_S19_NS4_17SM75_U32x4_LDSM_NENS4_14SM90_TMA_STOREES19_NS4_17SM90_U32x4_STSM_NENS4_39AutoVectorizingCopyWithAssumedAlignmentILi128EEEEEEvvEEEEvNT_6ParamsE:
[----:B------:R-:W1:Y:S01]  /*0000*/  LDC R1, c[0x0][0x37c] ;  /* 0x0000df00ff017b82 */ /* 0x000e620000000800 */
[----:B------:R-:W2:Y:S01]  /*0010*/  S2R R72, SR_TID.X ;  /* 0x0000000000487919 */ /* 0x000ea20000002100 */
[----:B------:R-:W3:Y:S01]  /*0020*/  LDCU.64 UR4, c[0x0][0x890] ;  /* 0x00011200ff0477ac */ /* 0x000ee20008000a00 */
[----:B------:R-:W-:Y:S02]  /*0030*/  PRMT R59, RZ, 0x7610, R59 ;  /* 0x00007610ff3b7816 */ /* 0x000fe4000000003b */
[----:B------:R-:W-:Y:S01]  /*0040*/  ELECT P5, URZ, PT ;  /* 0x0000000000ff782f */ /* 0x000fe200038a0000 */
[----:B------:R-:W4:Y:S01]  /*0050*/  LDCU.64 UR46, c[0x0][0x358] ;  /* 0x00006b00ff2e77ac */ /* 0x000f220008000a00 */
[----:B---3--:R-:W-:-:S04]  /*0060*/  UISETP.NE.U32.AND UP0, UPT, UR4, URZ, UPT ;  /* 0x000000ff0400728c */ /* 0x008fc8000bf05070 */
[----:B------:R-:W-:Y:S01]  /*0070*/  UISETP.NE.AND.EX UP0, UPT, UR5, URZ, UPT, UP0 ;  /* 0x000000ff0500728c */ /* 0x000fe2000bf05300 */
[----:B--2---:R-:W-:-:S05]  /*0080*/  SHF.R.U32.HI R65, RZ, 0x5, R72 ;  /* 0x00000005ff417819 */ /* 0x004fca0000011648 */
[----:B------:R-:W2:Y:S02]  /*0090*/  SHFL.IDX PT, R0, R65, RZ, 0x1f ;  /* 0x00001fff41007589 */ /* 0x000ea400000e0000 */
[----:B--2---:R-:W-:Y:S01]  /*00a0*/  R2UR UR8, R0 ;  /* 0x00000000000872ca */ /* 0x004fe200000e0000 */
[----:B-1--4-:R-:W-:-:S14]  /*00b0*/  BRA.U UP0, `(.L_x_0) ;  /* 0x00000001002c7547 */ /* 0x012fdc000b800000 */
[----:B------:R-:W1:Y:S02]  /*00c0*/  LDCU.64 UR6, c[0x0][0x888] ;  /* 0x00011100ff0677ac */ /* 0x000e640008000a00 */
[----:B-1----:R-:W-:-:S04]  /*00d0*/  UISETP.NE.U32.AND UP0, UPT, UR6, URZ, UPT ;  /* 0x000000ff0600728c */ /* 0x002fc8000bf05070 */
[----:B------:R-:W-:-:S09]  /*00e0*/  UISETP.NE.AND.EX UP0, UPT, UR7, URZ, UPT, UP0 ;  /* 0x000000ff0700728c */ /* 0x000fd2000bf05300 */
[----:B------:R-:W-:Y:S05]  /*00f0*/  BRA.U !UP0, `(.L_x_1) ;  /* 0x0000000108107547 */ /* 0x000fea000b800000 */
[----:B------:R-:W1:Y:S02]  /*0100*/  LDC.64 R2, c[0x0][0x888] ;  /* 0x00022200ff027b82 */ /* 0x000e640000000a00 */
[----:B-1----:R1:W5:Y:S01]  /*0110*/  LDG.E R35, desc[UR46][R2.64] ;  /* 0x0000002e02237981 */ /* 0x002362000c1e1900 */
[----:B------:R-:W-:Y:S01]  /*0120*/  HFMA2 R59, -RZ, RZ, 0, 5.9604644775390625e-08 ;  /* 0x00000001ff3b7431 */ /* 0x000fe200000001ff */
[----:B------:R-:W-:Y:S05]  /*0130*/  BRA `(.L_x_0) ;  /* 0x00000000000c7947 */ /* 0x000fea0003800000 */
.L_x_1:
[----:B------:R-:W1:Y:S01]  /*0140*/  LDCU UR6, c[0x0][0x880] ;  /* 0x00011000ff0677ac */ /* 0x000e620008000800 */
[----:B------:R-:W-:Y:S01]  /*0150*/  HFMA2 R59, -RZ, RZ, 0, 5.9604644775390625e-08 ;  /* 0x00000001ff3b7431 */ /* 0x000fe200000001ff */
[----:B-1----:R-:W-:-:S07]  /*0160*/  MOV R35, UR6 ;  /* 0x0000000600237c02 */ /* 0x002fce0008000f00 */
.L_x_0:
[----:B------:R-:W2:Y:S02]  /*0170*/  LDCU.64 UR6, c[0x0][0x8b0] ;  /* 0x00011600ff0677ac */ /* 0x000ea40008000a00 */
[----:B--2---:R-:W-:-:S04]  /*0180*/  UISETP.NE.U32.AND UP0, UPT, UR6, URZ, UPT ;  /* 0x000000ff0600728c */ /* 0x004fc8000bf05070 */
[----:B------:R-:W-:-:S09]  /*0190*/  UISETP.NE.AND.EX UP0, UPT, UR7, URZ, UPT, UP0 ;  /* 0x000000ff0700728c */ /* 0x000fd2000bf05300 */
[----:B------:R-:W-:Y:S05]  /*01a0*/  BRA.U UP0, `(.L_x_2) ;  /* 0x0000000100247547 */ /* 0x000fea000b800000 */
[----:B------:R-:W2:Y:S02]  /*01b0*/  LDCU.64 UR6, c[0x0][0x8a8] ;  /* 0x00011500ff0677ac */ /* 0x000ea40008000a00 */
[----:B--2---:R-:W-:-:S04]  /*01c0*/  UISETP.NE.U32.AND UP0, UPT, UR6, URZ, UPT ;  /* 0x000000ff0600728c */ /* 0x004fc8000bf05070 */
[----:B------:R-:W-:-:S09]  /*01d0*/  UISETP.NE.AND.EX UP0, UPT, UR7, URZ, UPT, UP0 ;  /* 0x000000ff0700728c */ /* 0x000fd2000bf05300 */
[----:B------:R-:W-:Y:S05]  /*01e0*/  BRA.U !UP0, `(.L_x_3) ;  /* 0x00000001080c7547 */ /* 0x000fea000b800000 */
[----:B-1----:R-:W1:Y:S02]  /*01f0*/  LDC.64 R2, c[0x0][0x8a8] ;  /* 0x00022a00ff027b82 */ /* 0x002e640000000a00 */
[----:B-1----:R2:W5:Y:S01]  /*0200*/  LDG.E R33, desc[UR46][R2.64] ;  /* 0x0000002e02217981 */ /* 0x002562000c1e1900 */
[----:B------:R-:W-:Y:S05]  /*0210*/  BRA `(.L_x_2) ;  /* 0x0000000000087947 */ /* 0x000fea0003800000 */
.L_x_3:
[----:B------:R-:W2:Y:S02]  /*0220*/  LDCU UR6, c[0x0][0x8a0] ;  /* 0x00011400ff0677ac */ /* 0x000ea40008000800 */
[----:B--2---:R-:W-:Y:S02]  /*0230*/  MOV R33, UR6 ;  /* 0x0000000600217c02 */ /* 0x004fe40008000f00 */
.L_x_2:
[----:B------:R-:W-:Y:S01]  /*0240*/  IMAD.U32 R0, RZ, RZ, UR8 ;  /* 0x00000008ff007e24 */ /* 0x000fe2000f8e00ff */
[----:B------:R-:W-:Y:S04]  /*0250*/  BSSY.RECONVERGENT B0, `(.L_x_4) ;  /* 0x000000c000007945 */ /* 0x000fe80003800200 */
[C---:B------:R-:W-:Y:S02]  /*0260*/  ISETP.NE.OR P1, PT, R0.reuse, 0x1, !P5 ;  /* 0x000000010000780c */ /* 0x040fe40006f25670 */
[----:B------:R-:W-:-:S11]  /*0270*/  ISETP.NE.OR P0, PT, R0, 0x3, !P5 ;  /* 0x000000030000780c */ /* 0x000fd60006f05670 */
[----:B------:R-:W-:Y:S05]  /*0280*/  @P1 BRA `(.L_x_5) ;  /* 0x0000000000201947 */ /* 0x000fea0003800000 */
[----:B------:R-:W3:Y:S02]  /*0290*/  LDCU.64 UR6, c[0x0][0x348] ;  /* 0x00006900ff0677ac */ /* 0x000ee40008000a00 */
[----:B---3--:R-:W-:Y:S02]  /*02a0*/  UIADD3 UR10, UP1, UPT, UR6, 0x80, URZ ;  /* 0x00000080060a7890 */ /* 0x008fe4000ff3e0ff */
[----:B------:R-:W-:Y:S02]  /*02b0*/  UIADD3 UR6, UP0, UPT, UR6, 0x180, URZ ;  /* 0x0000018006067890 */ /* 0x000fe4000ff1e0ff */
[----:B------:R-:W-:Y:S02]  /*02c0*/  UIADD3.X UR11, UPT, UPT, URZ, UR7, URZ, UP1, !UPT ;  /* 0x00000007ff0b7290 */ /* 0x000fe40008ffe4ff */
[----:B------:R-:W-:-:S07]  /*02d0*/  UIADD3.X UR7, UPT, UPT, URZ, UR7, URZ, UP0, !UPT ;  /* 0x00000007ff077290 */ /* 0x000fce00087fe4ff */
[----:B------:R3:W-:Y:S02]  /*02e0*/  UTMACCTL.PF [UR10] ;  /* 0x000000000a0079b9 */ /* 0x0007e40008040000 */
[----:B------:R3:W-:Y:S02]  /*02f0*/  UTMACCTL.PF [UR6] ;  /* 0x00000000060079b9 */ /* 0x0007e40008040000 */
[----:B---3--:R-:W-:Y:S01]  /*0300*/  NOP ;  /* 0x0000000000007918 */ /* 0x008fe20000000000 */
.L_x_5:
[----:B------:R-:W-:Y:S05]  /*0310*/  BSYNC.RECONVERGENT B0 ;  /* 0x0000000000007941 */ /* 0x000fea0003800200 */
.L_x_4:
[----:B------:R-:W-:Y:S04]  /*0320*/  BSSY.RECONVERGENT B0, `(.L_x_6) ;  /* 0x000000a000007945 */ /* 0x000fe80003800200 */
        /* <DEDUP_REMOVED lines=9> */
.L_x_7:
[----:B------:R-:W-:Y:S05]  /*03c0*/  BSYNC.RECONVERGENT B0 ;  /* 0x0000000000007941 */ /* 0x000fea0003800200 */
.L_x_6:
[----:B------:R-:W3:Y:S01]  /*03d0*/  LDCU.64 UR6, c[0x0][0x888] ;  /* 0x00011100ff0677ac */ /* 0x000ee20008000a00 */
[----:B------:R-:W-:Y:S02]  /*03e0*/  UISETP.EQ.U32.AND UP1, UPT, UR4, URZ, UPT ;  /* 0x000000ff0400728c */ /* 0x000fe4000bf22070 */
[----:B------:R-:W-:Y:S02]  /*03f0*/  UPLOP3.LUT UP2, UPT, UPT, UPT, UPT, 0x80, 0x8 ;  /* 0x000000000008789c */ /* 0x000fe40003f4f070 */
[----:B---3--:R-:W-:-:S04]  /*0400*/  UISETP.NE.U32.AND UP0, UPT, UR6, URZ, UPT ;  /* 0x000000ff0600728c */ /* 0x008fc8000bf05070 */
[----:B------:R-:W-:-:S04]  /*0410*/  UISETP.NE.AND.EX UP0, UPT, UR7, URZ, UPT, UP0 ;  /* 0x000000ff0700728c */ /* 0x000fc8000bf05300 */
[----:B------:R-:W-:-:S04]  /*0420*/  UISETP.EQ.OR.EX UP3, UPT, UR5, URZ, !UP0, UP1 ;  /* 0x000000ff0500728c */ /* 0x000fc8000c762710 */
[----:B------:R-:W-:-:S05]  /*0430*/  UP2UR UR50, UPR, URZ, 0x8 ;  /* 0x00000008ff327883 */ /* 0x000fca0008000000 */
[----:B------:R-:W-:Y:S07]  /*0440*/  BRA.U !UP3, `(.L_x_8) ;  /* 0x000000010b207547 */ /* 0x000fee000b800000 */
[----:B------:R-:W-:Y:S01]  /*0450*/  UISETP.NE.U32.AND UP2, UPT, UR4, URZ, UPT ;  /* 0x000000ff0400728c */ /* 0x000fe2000bf45070 */
[----:B-----5:R-:W-:Y:S01]  /*0460*/  FSETP.NEU.AND P0, PT, R35, RZ, PT ;  /* 0x000000ff2300720b */ /* 0x020fe20003f0d000 */
[----:B------:R-:W-:Y:S02]  /*0470*/  USEL UR4, URZ, 0xffffffff, UP0 ;  /* 0xffffffffff047887 */ /* 0x000fe40008000000 */
[----:B------:R-:W-:-:S10]  /*0480*/  UISETP.NE.AND.EX UP2, UPT, UR5, URZ, UPT, UP2 ;  /* 0x000000ff0500728c */ /* 0x000fd4000bf45320 */
[----:B------:R-:W-:Y:S01]  /*0490*/  VOTEU.ANY UP1, P0 ;  /* 0x0000000000ff7886 */ /* 0x000fe20000020100 */
[----:B------:R-:W-:-:S04]  /*04a0*/  @!UP2 USEL UR4, URZ, 0xffffffff, UP1 ;  /* 0xffffffffff04a887 */ /* 0x000fc80008800000 */
[----:B------:R-:W-:-:S04]  /*04b0*/  ULOP3.LUT UR4, UR4, 0x1, URZ, 0xc0, !UPT ;  /* 0x0000000104047892 */ /* 0x000fc8000f8ec0ff */
[----:B------:R-:W-:-:S11]  /*04c0*/  UISETP.NE.U32.AND UP2, UPT, UR4, 0x1, UPT ;  /* 0x000000010400788c */ /* 0x000fd6000bf45070 */
.L_x_8:
[----:B-12---:R-:W1:Y:S01]  /*04d0*/  SHFL.IDX PT, R2, R65, RZ, 0x1f ;  /* 0x00001fff41027589 */ /* 0x006e6200000e0000 */
[----:B------:R-:W-:-:S04]  /*04e0*/  UISETP.NE.AND UP1, UPT, UR8, 0x2, UPT ;  /* 0x000000020800788c */ /* 0x000fc8000bf25270 */
[----:B------:R-:W-:Y:S01]  /*04f0*/  USEL UR6, URZ, 0x1, UP1 ;  /* 0x00000001ff067887 */ /* 0x000fe20008800000 */
[----:B-1----:R-:W-:-:S13]  /*0500*/  ISETP.NE.AND P0, PT, R2, RZ, PT ;  /* 0x000000ff0200720c */ /* 0x002fda0003f05270 */
[----:B------:R-:W-:Y:S05]  /*0510*/  @P0 BRA `(.L_x_9) ;  /* 0x0000000000500947 */ /* 0x000fea0003800000 */
[----:B------:R-:W1:Y:S01]  /*0520*/  S2UR UR5, SR_CgaCtaId ;  /* 0x00000000000579c3 */ /* 0x000e620000008800 */
[----:B------:R-:W-:Y:S01]  /*0530*/  UMOV UR7, 0x400 ;  /* 0x0000040000077882 */ /* 0x000fe20000000000 */
[----:B------:R-:W-:Y:S01]  /*0540*/  UMOV UR4, 0x1 ;  /* 0x0000000100047882 */ /* 0x000fe20000000000 */
[----:B------:R-:W-:Y:S01]  /*0550*/  ELECT P0, URZ, PT ;  /* 0x0000000000ff782f */ /* 0x000fe20003800000 */
[----:B------:R-:W-:-:S04]  /*0560*/  UIADD3 UR10, UPT, UPT, -UR4, 0x100000, URZ ;  /* 0x00100000040a7890 */ /* 0x000fc8000fffe1ff */
[----:B------:R-:W-:Y:S02]  /*0570*/  USHF.L.U32 UR11, UR10, 0xb, URZ ;  /* 0x0000000b0a0b7899 */ /* 0x000fe400080006ff */
[----:B------:R-:W-:Y:S02]  /*0580*/  USHF.L.U32 UR10, UR10, 0x1, URZ ;  /* 0x000000010a0a7899 */ /* 0x000fe400080006ff */
[----:B-1----:R-:W-:Y:S01]  /*0590*/  ULEA UR5, UR5, UR7, 0x18 ;  /* 0x0000000705057291 */ /* 0x002fe2000f8ec0ff */
[----:B------:R-:W1:Y:S11]  /*05a0*/  FENCE.VIEW.ASYNC.S ;  /* 0x00000000000073c6 */ /* 0x000e760000000000 */
[----:B-1----:R1:W2:Y:S01]  /*05b0*/  SYNCS.EXCH.64 URZ, [UR5], UR10 ;  /* 0x0000000a05ff75b2 */ /* 0x0022a20008000100 */
[----:B------:R1:W3:Y:S01]  /*05c0*/  SYNCS.EXCH.64 URZ, [UR5+0x28], UR10 ;  /* 0x0000280a05ff75b2 */ /* 0x0002e20008000100 */
[----:B------:R1:W4:Y:S01]  /*05d0*/  SYNCS.EXCH.64 URZ, [UR5+0x8], UR10 ;  /* 0x0000080a05ff75b2 */ /* 0x0003220008000100 */
[----:B------:R1:W1:Y:S01]  /*05e0*/  SYNCS.EXCH.64 URZ, [UR5+0x30], UR10 ;  /* 0x0000300a05ff75b2 */ /* 0x0002620008000100 */
[----:B------:R1:W1:Y:S01]  /*05f0*/  SYNCS.EXCH.64 URZ, [UR5+0x10], UR10 ;  /* 0x0000100a05ff75b2 */ /* 0x0002620008000100 */
[----:B------:R1:W1:Y:S01]  /*0600*/  SYNCS.EXCH.64 URZ, [UR5+0x38], UR10 ;  /* 0x0000380a05ff75b2 */ /* 0x0002620008000100 */
[----:B------:R1:W1:Y:S01]  /*0610*/  SYNCS.EXCH.64 URZ, [UR5+0x18], UR10 ;  /* 0x0000180a05ff75b2 */ /* 0x0002620008000100 */
[----:B------:R1:W1:Y:S01]  /*0620*/  SYNCS.EXCH.64 URZ, [UR5+0x40], UR10 ;  /* 0x0000400a05ff75b2 */ /* 0x0002620008000100 */
[----:B------:R1:W1:Y:S01]  /*0630*/  SYNCS.EXCH.64 URZ, [UR5+0x20], UR10 ;  /* 0x0000200a05ff75b2 */ /* 0x0002620008000100 */
[----:B------:R1:W1:Y:S01]  /*0640*/  SYNCS.EXCH.64 URZ, [UR5+0x48], UR10 ;  /* 0x0000480a05ff75b2 */ /* 0x0002620008000100 */
[----:B------:R-:W-:Y:S01]  /*0650*/  NOP ;  /* 0x0000000000007918 */ /* 0x000fe20000000000 */
.L_x_9:
[----:B------:R-:W2:Y:S01]  /*0660*/  SHFL.IDX PT, R2, R65, RZ, 0x1f ;  /* 0x00001fff41027589 */ /* 0x000ea200000e0000 */
[----:B------:R-:W-:Y:S01]  /*0670*/  NOP ;  /* 0x0000000000007918 */ /* 0x000fe20000000000 */
[----:B--2---:R-:W-:-:S13]  /*0680*/  ISETP.NE.AND P0, PT, R2, 0x1, PT ;  /* 0x000000010200780c */ /* 0x004fda0003f05270 */
[----:B------:R-:W-:Y:S05]  /*0690*/  @P0 BRA `(.L_x_10) ;  /* 0x0000000000580947 */ /* 0x000fea0003800000 */
[----:B------:R-:W2:Y:S01]  /*06a0*/  S2UR UR7, SR_CgaCtaId ;  /* 0x00000000000779c3 */ /* 0x000ea20000008800 */
[----:B------:R-:W-:Y:S01]  /*06b0*/  UMOV UR9, 0x400 ;  /* 0x0000040000097882 */ /* 0x000fe20000000000 */
[----:B-1----:R-:W-:Y:S01]  /*06c0*/  UMOV UR5, 0x20 ;  /* 0x0000002000057882 */ /* 0x002fe20000000000 */
[----:B------:R-:W-:Y:S01]  /*06d0*/  UMOV UR4, 0x80 ;  /* 0x0000008000047882 */ /* 0x000fe20000000000 */
[----:B------:R-:W-:-:S04]  /*06e0*/  UIADD3 UR10, UPT, UPT, -UR5, 0x100000, URZ ;  /* 0x00100000050a7890 */ /* 0x000fc8000fffe1ff */
[----:B------:R-:W-:Y:S02]  /*06f0*/  USHF.L.U32 UR11, UR10, 0xb, URZ ;  /* 0x0000000b0a0b7899 */ /* 0x000fe400080006ff */
[----:B------:R-:W-:Y:S02]  /*0700*/  USHF.L.U32 UR10, UR10, 0x1, URZ ;  /* 0x000000010a0a7899 */ /* 0x000fe400080006ff */
[----:B------:R-:W-:-:S04]  /*0710*/  UIADD3 UR4, UPT, UPT, -UR4, 0x100000, URZ ;  /* 0x0010000004047890 */ /* 0x000fc8000fffe1ff */
[----:B------:R-:W-:Y:S02]  /*0720*/  USHF.L.U32 UR5, UR4, 0xb, URZ ;  /* 0x0000000b04057899 */ /* 0x000fe400080006ff */
[----:B------:R-:W-:Y:S01]  /*0730*/  USHF.L.U32 UR4, UR4, 0x1, URZ ;  /* 0x0000000104047899 */ /* 0x000fe200080006ff */
[----:B------:R-:W-:Y:S01]  /*0740*/  ELECT P0, URZ, PT ;  /* 0x0000000000ff782f */ /* 0x000fe20003800000 */
[----:B--2---:R-:W-:Y:S01]  /*0750*/  ULEA UR7, UR7, UR9, 0x18 ;  /* 0x0000000907077291 */ /* 0x004fe2000f8ec0ff */
[----:B------:R-:W1:Y:S11]  /*0760*/  FENCE.VIEW.ASYNC.S ;  /* 0x00000000000073c6 */ /* 0x000e760000000000 */
[----:B-1----:R2:W1:Y:S01]  /*0770*/  SYNCS.EXCH.64 URZ, [UR7+0x50], UR10 ;  /* 0x0000500a07ff75b2 */ /* 0x0024620008000100 */
[----:B------:R2:W1:Y:S01]  /*0780*/  SYNCS.EXCH.64 URZ, [UR7+0x70], UR4 ;  /* 0x0000700407ff75b2 */ /* 0x0004620008000100 */
[----:B------:R2:W1:Y:S01]  /*0790*/  SYNCS.EXCH.64 URZ, [UR7+0x58], UR10 ;  /* 0x0000580a07ff75b2 */ /* 0x0004620008000100 */
[----:B------:R2:W1:Y:S01]  /*07a0*/  SYNCS.EXCH.64 URZ, [UR7+0x78], UR4 ;  /* 0x0000780407ff75b2 */ /* 0x0004620008000100 */
[----:B------:R2:W1:Y:S01]  /*07b0*/  SYNCS.EXCH.64 URZ, [UR7+0x60], UR10 ;  /* 0x0000600a07ff75b2 */ /* 0x0004620008000100 */
[----:B------:R2:W1:Y:S01]  /*07c0*/  SYNCS.EXCH.64 URZ, [UR7+0x80], UR4 ;  /* 0x0000800407ff75b2 */ /* 0x0004620008000100 */
[----:B------:R2:W1:Y:S01]  /*07d0*/  SYNCS.EXCH.64 URZ, [UR7+0x68], UR10 ;  /* 0x0000680a07ff75b2 */ /* 0x0004620008000100 */
[----:B------:R2:W1:Y:S02]  /*07e0*/  SYNCS.EXCH.64 URZ, [UR7+0x88], UR4 ;  /* 0x0000880407ff75b2 */ /* 0x0004640008000100 */
[----:B--2---:R-:W-:Y:S01]  /*07f0*/  NOP ;  /* 0x0000000000007918 */ /* 0x004fe20000000000 */
.L_x_10:
[----:B------:R-:W2:Y:S01]  /*0800*/  SHFL.IDX PT, R2, R65, RZ, 0x1f ;  /* 0x00001fff41027589 */ /* 0x000ea200000e0000 */
[----:B------:R-:W-:Y:S01]  /*0810*/  NOP ;  /* 0x0000000000007918 */ /* 0x000fe20000000000 */
[----:B--2---:R-:W-:-:S13]  /*0820*/  ISETP.NE.AND P0, PT, R2, 0x3, PT ;  /* 0x000000030200780c */ /* 0x004fda0003f05270 */
[----:B------:R-:W-:Y:S05]  /*0830*/  @P0 BRA `(.L_x_11) ;  /* 0x0000000000300947 */ /* 0x000fea0003800000 */
[----:B-1----:R-:W1:Y:S01]  /*0840*/  S2UR UR5, SR_CgaCtaId ;  /* 0x00000000000579c3 */ /* 0x002e620000008800 */
        /* <DEDUP_REMOVED lines=8> */
[----:B-1----:R2:W1:Y:S01]  /*08d0*/  SYNCS.EXCH.64 URZ, [UR5+0x90], UR10 ;  /* 0x0000900a05ff75b2 */ /* 0x0024620008000100 */
[----:B------:R2:W1:Y:S02]  /*08e0*/  SYNCS.EXCH.64 URZ, [UR5+0x98], UR10 ;  /* 0x0000980a05ff75b2 */ /* 0x0004640008000100 */
[----:B--2---:R-:W-:Y:S01]  /*08f0*/  NOP ;  /* 0x0000000000007918 */ /* 0x004fe20000000000 */
.L_x_11:
[----:B------:R-:W2:Y:S01]  /*0900*/  SHFL.IDX PT, R2, R65, RZ, 0x1f ;  /* 0x00001fff41027589 */ /* 0x000ea200000e0000 */
[----:B------:R-:W-:Y:S01]  /*0910*/  NOP ;  /* 0x0000000000007918 */ /* 0x000fe20000000000 */
[----:B--2---:R-:W-:-:S13]  /*0920*/  ISETP.NE.AND P0, PT, R2, 0x4, PT ;  /* 0x000000040200780c */ /* 0x004fda0003f05270 */
[----:B------:R-:W-:Y:S05]  /*0930*/  @P0 BRA `(.L_x_12) ;  /* 0x00000000004c0947 */ /* 0x000fea0003800000 */
[----:B-1----:R-:W1:Y:S01]  /*0940*/  S2UR UR5, SR_CgaCtaId ;  /* 0x00000000000579c3 */ /* 0x002e620000008800 */
[----:B------:R-:W-:Y:S01]  /*0950*/  UMOV UR9, 0x100 ;  /* 0x0000010000097882 */ /* 0x000fe20000000000 */
[----:B------:R-:W-:Y:S01]  /*0960*/  UMOV UR7, 0x400 ;  /* 0x0000040000077882 */ /* 0x000fe20000000000 */
[----:B------:R-:W-:Y:S01]  /*0970*/  USEL UR9, UR9, 0xe0, UP2 ;  /* 0x000000e009097887 */ /* 0x000fe20009000000 */
[----:B------:R-:W-:Y:S01]  /*0980*/  UMOV UR4, 0x1 ;  /* 0x0000000100047882 */ /* 0x000fe20000000000 */
[----:B------:R-:W-:Y:S01]  /*0990*/  ELECT P0, URZ, PT ;  /* 0x0000000000ff782f */ /* 0x000fe20003800000 */
[----:B------:R-:W-:-:S04]  /*09a0*/  UIADD3 UR10, UPT, UPT, -UR4, 0x100000, URZ ;  /* 0x00100000040a7890 */ /* 0x000fc8000fffe1ff */
[----:B------:R-:W-:Y:S02]  /*09b0*/  USHF.L.U32 UR11, UR10, 0xb, URZ ;  /* 0x0000000b0a0b7899 */ /* 0x000fe400080006ff */
[----:B------:R-:W-:Y:S02]  /*09c0*/  USHF.L.U32 UR10, UR10, 0x1, URZ ;  /* 0x000000010a0a7899 */ /* 0x000fe400080006ff */
[----:B------:R-:W-:-:S04]  /*09d0*/  UIADD3 UR12, UPT, UPT, -UR9, 0x100000, URZ ;  /* 0x00100000090c7890 */ /* 0x000fc8000fffe1ff */
[----:B------:R-:W-:Y:S02]  /*09e0*/  USHF.L.U32 UR13, UR12, 0xb, URZ ;  /* 0x0000000b0c0d7899 */ /* 0x000fe400080006ff */
[----:B------:R-:W-:Y:S02]  /*09f0*/  USHF.L.U32 UR12, UR12, 0x1, URZ ;  /* 0x000000010c0c7899 */ /* 0x000fe400080006ff */
[----:B-1----:R-:W-:Y:S01]  /*0a00*/  ULEA UR5, UR5, UR7, 0x18 ;  /* 0x0000000705057291 */ /* 0x002fe2000f8ec0ff */
[----:B------:R-:W1:Y:S11]  /*0a10*/  FENCE.VIEW.ASYNC.S ;  /* 0x00000000000073c6 */ /* 0x000e760000000000 */
[----:B-1----:R2:W1:Y:S01]  /*0a20*/  SYNCS.EXCH.64 URZ, [UR5+0xa0], UR10 ;  /* 0x0000a00a05ff75b2 */ /* 0x0024620008000100 */
[----:B------:R2:W1:Y:S01]  /*0a30*/  SYNCS.EXCH.64 URZ, [UR5+0xb0], UR12 ;  /* 0x0000b00c05ff75b2 */ /* 0x0004620008000100 */
[----:B------:R2:W1:Y:S01]  /*0a40*/  SYNCS.EXCH.64 URZ, [UR5+0xa8], UR10 ;  /* 0x0000a80a05ff75b2 */ /* 0x0004620008000100 */
[----:B------:R2:W1:Y:S02]  /*0a50*/  SYNCS.EXCH.64 URZ, [UR5+0xb8], UR12 ;  /* 0x0000b80c05ff75b2 */ /* 0x0004640008000100 */
[----:B--2---:R-:W-:Y:S01]  /*0a60*/  NOP ;  /* 0x0000000000007918 */ /* 0x004fe20000000000 */
.L_x_12:
        /* <DEDUP_REMOVED lines=26> */
.L_x_13:
        /* <DEDUP_REMOVED lines=18> */
.L_x_14:
[----:B-1----:R-:W1:Y:S01]  /*0d30*/  S2UR UR5, SR_CTAID.X ;  /* 0x00000000000579c3 */ /* 0x002e620000002500 */
[----:B------:R-:W-:-:S05]  /*0d40*/  CS2R.32 R60, SR_CgaSize ;  /* 0x00000000003c7805 */ /* 0x000fca0000008a00 */
[----:B------:R-:W-:-:S05]  /*0d50*/  IMAD R60, R60, -0xa0, RZ ;  /* 0xffffff603c3c7824 */ /* 0x000fca00078e02ff */
[----:B------:R-:W-:-:S14]  /*0d60*/  R2UR UR9, R60 ;  /* 0x000000003c0972ca */ /* 0x000fdc00000e0000 */
[----:B------:R-:W2:Y:S01]  /*0d70*/  LDCU UR9, c[0x0][UR9+0x2b0] ;  /* 0x00005600090977ac */ /* 0x000ea20008000800 */
[----:B------:R-:W-:Y:S01]  /*0d80*/  NOP ;  /* 0x0000000000007918 */ /* 0x000fe20000000000 */
[----:B------:R-:W-:-:S05]  /*0d90*/  CS2R.32 R60, SR_CgaSize ;  /* 0x00000000003c7805 */ /* 0x000fca0000008a00 */
[----:B------:R-:W-:-:S05]  /*0da0*/  IMAD R60, R60, -0xa0, RZ ;  /* 0xffffff603c3c7824 */ /* 0x000fca00078e02ff */
[----:B------:R-:W-:-:S14]  /*0db0*/  R2UR UR7, R60 ;  /* 0x000000003c0772ca */ /* 0x000fdc00000e0000 */
[----:B------:R-:W3:Y:S01]  /*0dc0*/  LDCU UR7, c[0x0][UR7+0x2b4] ;  /* 0x00005680070777ac */ /* 0x000ee20008000800 */
[----:B------:R-:W4:Y:S08]  /*0dd0*/  S2UR UR4, SR_CTAID.Y ;  /* 0x00000000000479c3 */ /* 0x000f300000002600 */
[----:B------:R-:W3:Y:S01]  /*0de0*/  LDC R9, c[0x0][0xb24] ;  /* 0x0002c900ff097b82 */ /* 0x000ee20000000800 */
[----:B-1----:R-:W-:-:S02]  /*0df0*/  I2FP.F32.U32 R4, UR5 ;  /* 0x0000000500047c45 */ /* 0x002fc40008201000 */
[----:B------:R-:W-:-:S05]  /*0e00*/  CS2R.32 R5, SR_CgaSize ;  /* 0x0000000000057805 */ /* 0x000fca0000008a00 */
[----:B------:R-:W-:-:S06]  /*0e10*/  IMAD R5, R5, -0xa0, RZ ;  /* 0xffffff6005057824 */ /* 0x000fcc00078e02ff */
[----:B------:R-:W1:Y:S01]  /*0e20*/  LDC R5, c[0x0][R5+0x2a0] ;  /* 0x0000a80005057b82 */ /* 0x000e620000000800 */
[----:B------:R-:W-:Y:S01]  /*0e30*/  MOV R21, UR5 ;  /* 0x0000000500157c02 */ /* 0x000fe20008000f00 */
[----:B--2---:R-:W-:Y:S01]  /*0e40*/  FMUL R4, R4, UR9 ;  /* 0x0000000904047c20 */ /* 0x004fe20008400000 */
[----:B----4-:R-:W-:Y:S02]  /*0e50*/  I2FP.F32.U32 R2, UR4 ;  /* 0x0000000400027c45 */ /* 0x010fe40008201000 */
[----:B------:R-:W-:-:S05]  /*0e60*/  CS2R.32 R3, SR_CgaSize ;  /* 0x0000000000037805 */ /* 0x000fca0000008a00 */
[----:B------:R-:W-:-:S06]  /*0e70*/  IMAD R3, R3, -0xa0, RZ ;  /* 0xffffff6003037824 */ /* 0x000fcc00078e02ff */
[----:B------:R-:W2:Y:S01]  /*0e80*/  LDC R3, c[0x0][R3+0x2a4] ;  /* 0x0000a90003037b82 */ /* 0x000ea20000000800 */
[----:B------:R-:W4:Y:S01]  /*0e90*/  F2I.U32.TRUNC.NTZ R60, R4 ;  /* 0x00000004003c7305 */ /* 0x000f22000020f000 */
[----:B------:R-:W-:Y:S01]  /*0ea0*/  MOV R20, UR4 ;  /* 0x0000000400147c02 */ /* 0x000fe20008000f00 */
[----:B---3--:R-:W-:-:S05]  /*0eb0*/  FMUL R2, R2, UR7 ;  /* 0x0000000702027c20 */ /* 0x008fca0008400000 */
[----:B------:R-:W-:Y:S01]  /*0ec0*/  BAR.SYNC.DEFER_BLOCKING 0x0 ;  /* 0x0000000000007b1d */ /* 0x000fe20000010000 */
[----:B------:R-:W-:-:S05]  /*0ed0*/  ISETP.GE.AND P0, PT, R9, 0x1, PT ;  /* 0x000000010900780c */ /* 0x000fca0003f06270 */
[----:B------:R-:W3:Y:S02]  /*0ee0*/  F2I.U32.TRUNC.NTZ R58, R2 ;  /* 0x00000002003a7305 */ /* 0x000ee4000020f000 */
[----:B------:R-:W2:Y:S01]  /*0ef0*/  S2UR UR36, SR_CTAID.Z ;  /* 0x00000000002479c3 */ /* 0x000ea20000002700 */
[----:B----4-:R-:W-:-:S05]  /*0f00*/  IADD3 R60, PT, PT, -R60, RZ, RZ ;  /* 0x000000ff3c3c7210 */ /* 0x010fca0007ffe1ff */
[----:B-1----:R-:W-:Y:S01]  /*0f10*/  IMAD R60, R5, R60, UR5 ;  /* 0x00000005053c7e24 */ /* 0x002fe2000f8e023c */
[----:B---3--:R-:W-:-:S05]  /*0f20*/  IADD3 R58, PT, PT, -R58, RZ, RZ ;  /* 0x000000ff3a3a7210 */ /* 0x008fca0007ffe1ff */
[----:B--2---:R-:W-:Y:S01]  /*0f30*/  IMAD R58, R3, R58, UR4 ;  /* 0x00000004033a7e24 */ /* 0x004fe2000f8e023a */
[----:B------:R-:W-:Y:S06]  /*0f40*/  @!P0 BRA `(.L_x_15) ;  /* 0x0000000000b88947 */ /* 0x000fec0003800000 */
[----:B------:R-:W1:Y:S01]  /*0f50*/  LDC.64 R4, c[0x0][0xb18] ;  /* 0x0002c600ff047b82 */ /* 0x000e620000000a00 */
[----:B------:R-:W-:-:S07]  /*0f60*/  ISETP.NE.AND P0, PT, R9, 0x1, PT ;  /* 0x000000010900780c */ /* 0x000fce0003f05270 */
[----:B------:R-:W2:Y:S08]  /*0f70*/  LDC R10, c[0x0][0xb0c] ;  /* 0x0002c300ff0a7b82 */ /* 0x000eb00000000800 */
[----:B------:R-:W3:Y:S08]  /*0f80*/  LDC R11, c[0x0][0x370] ;  /* 0x0000dc00ff0b7b82 */ /* 0x000ef00000000800 */
[----:B------:R-:W4:Y:S01]  /*0f90*/  LDC R12, c[0x0][0x374] ;  /* 0x0000dd00ff0c7b82 */ /* 0x000f220000000800 */
[----:B-1----:R-:W-:-:S07]  /*0fa0*/  ISETP.NE.AND P1, PT, R4, 0x1, PT ;  /* 0x000000010400780c */ /* 0x002fce0003f25270 */
[----:B------:R-:W3:Y:S01]  /*0fb0*/  LDC.64 R6, c[0x0][0xb10] ;  /* 0x0002c400ff067b82 */ /* 0x000ee20000000a00 */
[----:B--2---:R-:W-:-:S07]  /*0fc0*/  ISETP.NE.AND P2, PT, R10, 0x1, PT ;  /* 0x000000010a00780c */ /* 0x004fce0003f45270 */
[----:B------:R-:W1:Y:S08]  /*0fd0*/  LDC R8, c[0x0][0xb20] ;  /* 0x0002c800ff087b82 */ /* 0x000e700000000800 */
[----:B------:R-:W2:Y:S01]  /*0fe0*/  LDC.64 R2, c[0x0][0xb28] ;  /* 0x0002ca00ff027b82 */ /* 0x000ea20000000a00 */
[----:B----4-:R-:W-:-:S04]  /*0ff0*/  IMAD.HI.U32 R13, R12, R5, RZ ;  /* 0x000000050c0d7227 */ /* 0x010fc800078e00ff */
[----:B------:R-:W-:-:S04]  /*1000*/  IMAD.HI.U32 R5, R20, R5, RZ ;  /* 0x0000000514057227 */ /* 0x000fc800078e00ff */
[----:B---3--:R-:W-:-:S04]  /*1010*/  IMAD.HI.U32 R14, R11, R6, RZ ;  /* 0x000000060b0e7227 */ /* 0x008fc800078e00ff */
[C---:B------:R-:W-:Y:S01]  /*1020*/  IMAD.HI.U32 R16, R21.reuse, R6, RZ ;  /* 0x0000000615107227 */ /* 0x040fe200078e00ff */
[-C--:B------:R-:W-:Y:S02]  /*1030*/  @P2 SHF.R.U32.HI R11, RZ, R7.reuse, R14 ;  /* 0x00000007ff0b2219 */ /* 0x080fe4000001160e */
[-C--:B-1----:R-:W-:Y:S02]  /*1040*/  @P1 SHF.R.U32.HI R12, RZ, R8.reuse, R13 ;  /* 0x00000008ff0c1219 */ /* 0x082fe4000001160d */
[----:B------:R-:W-:Y:S02]  /*1050*/  SHF.R.U32.HI R5, RZ, R8, R5 ;  /* 0x00000008ff057219 */ /* 0x000fe40000011605 */
[----:B------:R-:W-:Y:S02]  /*1060*/  SHF.R.U32.HI R16, RZ, R7, R16 ;  /* 0x00000007ff107219 */ /* 0x000fe40000011610 */
[----:B------:R-:W-:Y:S01]  /*1070*/  SEL R5, R20, R5, !P1 ;  /* 0x0000000514057207 */ /* 0x000fe20004800000 */
[----:B--2---:R-:W-:Y:S01]  /*1080*/  IMAD.HI.U32 R14, R12, R2, RZ ;  /* 0x000000020c0e7227 */ /* 0x004fe200078e00ff */
[----:B------:R-:W-:-:S02]  /*1090*/  SEL R7, R21, R16, !P2 ;  /* 0x0000001015077207 */ /* 0x000fc40005000000 */
[----:B------:R-:W-:Y:S01]  /*10a0*/  IADD3 R13, PT, PT, -R5, RZ, RZ ;  /* 0x000000ff050d7210 */ /* 0x000fe20007ffe1ff */
[----:B------:R-:W-:Y:S01]  /*10b0*/  IMAD.HI.U32 R6, R11, R2, RZ ;  /* 0x000000020b067227 */ /* 0x000fe200078e00ff */
[----:B------:R-:W-:-:S03]  /*10c0*/  @P0 SHF.R.U32.HI R12, RZ, R3, R14 ;  /* 0x00000003ff0c0219 */ /* 0x000fc6000001160e */
[----:B------:R-:W-:Y:S01]  /*10d0*/  IMAD R13, R4, R13, R20 ;  /* 0x0000000d040d7224 */ /* 0x000fe200078e0214 */
[----:B------:R-:W-:Y:S01]  /*10e0*/  @P0 SHF.R.U32.HI R11, RZ, R3, R6 ;  /* 0x00000003ff0b0219 */ /* 0x000fe20000011606 */
[----:B------:R-:W-:-:S04]  /*10f0*/  IMAD R12, R12, R9, RZ ;  /* 0x000000090c0c7224 */ /* 0x000fc800078e02ff */
[----:B------:R-:W-:Y:S01]  /*1100*/  IMAD R6, R11, R9, RZ ;  /* 0x000000090b067224 */ /* 0x000fe200078e02ff */
[----:B------:R-:W-:-:S04]  /*1110*/  ISETP.GE.AND P1, PT, R5, R12, PT ;  /* 0x0000000c0500720c */ /* 0x000fc80003f26270 */
[----:B------:R-:W-:Y:S01]  /*1120*/  ISETP.GE.OR P1, PT, R7, R6, P1 ;  /* 0x000000060700720c */ /* 0x000fe20000f26670 */
[----:B------:R-:W-:-:S05]  /*1130*/  IMAD.HI.U32 R6, R5, R2, RZ ;  /* 0x0000000205067227 */ /* 0x000fca00078e00ff */
[----:B------:R-:W-:-:S04]  /*1140*/  SHF.R.U32.HI R6, RZ, R3, R6 ;  /* 0x00000003ff067219 */ /* 0x000fc80000011606 */
[----:B------:R-:W-:-:S03]  /*1150*/  SEL R6, R5, R6, !P0 ;  /* 0x0000000605067207 */ /* 0x000fc60004000000 */
[----:B------:R-:W-:Y:S01]  /*1160*/  @!P1 IMAD.HI.U32 R8, R7, R2, RZ ;  /* 0x0000000207089227 */ /* 0x000fe200078e00ff */
[----:B------:R-:W-:-:S04]  /*1170*/  IADD3 R2, PT, PT, -R6, RZ, RZ ;  /* 0x000000ff06027210 */ /* 0x000fc80007ffe1ff */
[----:B------:R-:W-:Y:S01]  /*1180*/  @!P1 SHF.R.U32.HI R8, RZ, R3, R8 ;  /* 0x00000003ff089219 */ /* 0x000fe20000011608 */
[----:B------:R-:W-:-:S03]  /*1190*/  IMAD R2, R9, R2, R5 ;  /* 0x0000000209027224 */ /* 0x000fc600078e0205 */
[----:B------:R-:W-:-:S05]  /*11a0*/  @!P1 SEL R3, R7, R8, !P0 ;  /* 0x0000000807039207 */ /* 0x000fca0004000000 */
[--C-:B------:R-:W-:Y:S02]  /*11b0*/  @!P1 IMAD.IADD R6, R6, 0x1, -R3.reuse ;  /* 0x0000000106069824 */ /* 0x100fe400078e0a03 */
[----:B------:R-:W-:Y:S01]  /*11c0*/  @!P1 IMAD R3, R2, R11, R3 ;  /* 0x0000000b02039224 */ /* 0x000fe200078e0203 */
[----:B------:R-:W-:Y:S01]  /*11d0*/  IADD3 R2, PT, PT, -R7, RZ, RZ ;  /* 0x000000ff07027210 */ /* 0x000fe20007ffe1ff */
[----:B------:R-:W-:Y:S02]  /*11e0*/  @!P1 IMAD R5, R6, R9, R7 ;  /* 0x0000000906059224 */ /* 0x000fe400078e0207 */
[----:B------:R-:W-:Y:S02]  /*11f0*/  @!P1 IMAD.MOV.U32 R7, RZ, RZ, R3 ;  /* 0x000000ffff079224 */ /* 0x000fe400078e0003 */
[----:B------:R-:W-:Y:S02]  /*1200*/  IMAD R2, R10, R2, R21 ;  /* 0x000000020a027224 */ /* 0x000fe400078e0215 */
[----:B------:R-:W-:-:S02]  /*1210*/  IMAD R20, R5, R4, R13 ;  /* 0x0000000405147224 */ /* 0x000fc400078e020d */
[----:B------:R-:W-:Y:S02]  /*1220*/  IMAD R21, R7, R10, R2 ;  /* 0x0000000a07157224 */ /* 0x000fe400078e0202 */
.L_x_15:
[----:B------:R-:W1:Y:S01]  /*1230*/  LDCU UR4, c[0x0][0xb30] ;  /* 0x00016600ff0477ac */ /* 0x000e620008000800 */
[----:B------:R-:W2:Y:S08]  /*1240*/  S2UR UR37, SR_CgaCtaId ;  /* 0x00000000002579c3 */ /* 0x000eb00000008800 */
[----:B------:R-:W3:Y:S01]  /*1250*/  LDC R26, c[0x0][0xb24] ;  /* 0x0002c900ff1a7b82 */ /* 0x000ee20000000800 */
[----:B-1----:R-:W-:-:S09]  /*1260*/  UISETP.NE.AND UP1, UPT, UR4, 0x1, UPT ;  /* 0x000000010400788c */ /* 0x002fd2000bf25270 */
[----:B--2---:R-:W-:Y:S05]  /*1270*/  BRA.U UP1, `(.L_x_16) ;  /* 0x0000000101407547 */ /* 0x004fea000b800000 */
[----:B------:R-:W1:Y:S08]  /*1280*/  LDC.64 R4, c[0x0][0xb10] ;  /* 0x0002c400ff047b82 */ /* 0x000e700000000a00 */
[----:B------:R-:W2:Y:S08]  /*1290*/  LDC.64 R2, c[0x0][0xb18] ;  /* 0x0002c600ff027b82 */ /* 0x000eb00000000a00 */
[----:B------:R-:W4:Y:S08]  /*12a0*/  LDC R6, c[0x0][0xb20] ;  /* 0x0002c800ff067b82 */ /* 0x000f300000000800 */
[----:B------:R-:W3:Y:S01]  /*12b0*/  LDC R8, c[0x0][0xb0c] ;  /* 0x0002c300ff087b82 */ /* 0x000ee20000000800 */
[----:B-1----:R-:W-:-:S05]  /*12c0*/  IMAD.HI.U32 R4, R21, R4, RZ ;  /* 0x0000000415047227 */ /* 0x002fca00078e00ff */
[----:B------:R-:W-:Y:S01]  /*12d0*/  SHF.R.U32.HI R4, RZ, R5, R4 ;  /* 0x00000005ff047219 */ /* 0x000fe20000011604 */
[----:B--2---:R-:W-:Y:S01]  /*12e0*/  IMAD.HI.U32 R3, R20, R3, RZ ;  /* 0x0000000314037227 */ /* 0x004fe200078e00ff */
[----:B------:R-:W-:-:S04]  /*12f0*/  ISETP.NE.AND P0, PT, R2, 0x1, PT ;  /* 0x000000010200780c */ /* 0x000fc80003f05270 */
[----:B----4-:R-:W-:-:S04]  /*1300*/  SHF.R.U32.HI R3, RZ, R6, R3 ;  /* 0x00000006ff037219 */ /* 0x010fc80000011603 */
[----:B------:R-:W-:Y:S02]  /*1310*/  SEL R3, R20, R3, !P0 ;  /* 0x0000000314037207 */ /* 0x000fe40004000000 */
[----:B---3--:R-:W-:-:S04]  /*1320*/  ISETP.NE.AND P1, PT, R8, 0x1, PT ;  /* 0x000000010800780c */ /* 0x008fc80003f25270 */
[----:B------:R-:W-:-:S05]  /*1330*/  SEL R4, R21, R4, !P1 ;  /* 0x0000000415047207 */ /* 0x000fca0004800000 */
[----:B------:R-:W-:Y:S02]  /*1340*/  IMAD.IADD R5, R3, 0x1, -R4 ;  /* 0x0000000103057824 */ /* 0x000fe400078e0a04 */
[----:B------:R-:W-:Y:S02]  /*1350*/  IMAD.IADD R3, R4, 0x1, -R3 ;  /* 0x0000000104037824 */ /* 0x000fe400078e0a03 */
[----:B------:R-:W-:Y:S02]  /*1360*/  IMAD R21, R5, R8, R21 ;  /* 0x0000000805157224 */ /* 0x000fe400078e0215 */
[----:B------:R-:W-:-:S07]  /*1370*/  IMAD R20, R3, R2, R20 ;  /* 0x0000000203147224 */ /* 0x000fce00078e0214 */
.L_x_16:
[----:B------:R-:W-:Y:S01]  /*1380*/  BAR.SYNC.DEFER_BLOCKING 0x0 ;  /* 0x0000000000007b1d */ /* 0x000fe20000010000 */
[----:B------:R-:W-:Y:S01]  /*1390*/  UISETP.NE.AND UP1, UPT, UR8, 0x2, UPT ;  /* 0x000000020800788c */ /* 0x000fe2000bf25270 */
[----:B------:R-:W-:Y:S02]  /*13a0*/  ISETP.NE.OR P5, PT, R0, 0x2, !P5 ;  /* 0x000000020000780c */ /* 0x000fe40006fa5670 */
[----:B------:R-:W-:-:S06]  /*13b0*/  LOP3.LUT R2, R72, 0x1f, RZ, 0xc0, !PT ;  /* 0x0000001f48027812 */ /* 0x000fcc00078ec0ff */
[----:B------:R-:W-:Y:S05]  /*13c0*/  BRA.U UP1, `(.L_x_17) ;  /* 0x0000001101847547 */ /* 0x000fea000b800000 */
[----:B------:R-:W1:Y:S01]  /*13d0*/  LDCU UR13, c[0x0][0x38c] ;  /* 0x00007180ff0d77ac */ /* 0x000e620008000800 */
[----:B------:R-:W2:Y:S01]  /*13e0*/  LDC R9, c[0x0][0x370] ;  /* 0x0000dc00ff097b82 */ /* 0x000ea20000000800 */
[----:B------:R-:W-:Y:S01]  /*13f0*/  PLOP3.LUT P1, PT, PT, PT, UP2, 0x80, 0x8 ;  /* 0x000000000008781c */ /* 0x000fe20003f2f028 */
[----:B------:R-:W-:Y:S01]  /*1400*/  HFMA2 R12, -RZ, RZ, 0, 0 ;  /* 0x00000000ff0c7431 */ /* 0x000fe200000001ff */
[----:B------:R-:W-:Y:S01]  /*1410*/  ISETP.EQ.OR P4, PT, R2, RZ, P5 ;  /* 0x000000ff0200720c */ /* 0x000fe20002f82670 */
[----:B------:R-:W-:Y:S01]  /*1420*/  IMAD.MOV.U32 R15, RZ, RZ, 0x1 ;  /* 0x00000001ff0f7424 */ /* 0x000fe200078e00ff */
[----:B------:R-:W-:Y:S01]  /*1430*/  PLOP3.LUT P1, PT, P1, PT, PT, 0x8, 0x80 ;  /* 0x000000000080781c */ /* 0x000fe20000f2e170 */
[----:B------:R-:W-:Y:S01]  /*1440*/  IMAD.MOV.U32 R14, RZ, RZ, RZ ;  /* 0x000000ffff0e7224 */ /* 0x000fe200078e00ff */
[----:B------:R-:W-:Y:S01]  /*1450*/  MOV R8, 0x1 ;  /* 0x0000000100087802 */ /* 0x000fe20000000f00 */
[----:B------:R-:W4:Y:S01]  /*1460*/  LDC R0, c[0x0][0x374] ;  /* 0x0000dd00ff007b82 */ /* 0x000f220000000800 */
[----:B------:R-:W-:Y:S01]  /*1470*/  IMAD.MOV.U32 R10, RZ, RZ, RZ ;  /* 0x000000ffff0a7224 */ /* 0x000fe200078e00ff */
[----:B------:R-:W2:Y:S01]  /*1480*/  LDCU.64 UR22, c[0x0][0x348] ;  /* 0x00006900ff1677ac */ /* 0x000ea20008000a00 */
[----:B------:R-:W-:Y:S01]  /*1490*/  UMOV UR6, URZ ;  /* 0x000000ff00067c82 */ /* 0x000fe20008000000 */
[----:B-1----:R-:W-:-:S04]  /*14a0*/  UIADD3 UR5, UPT, UPT, UR13, 0x1f, URZ ;  /* 0x0000001f0d057890 */ /* 0x002fc8000fffe0ff */
[----:B------:R-:W-:-:S04]  /*14b0*/  USHF.R.S32.HI UR4, URZ, 0x1f, UR5 ;  /* 0x0000001fff047899 */ /* 0x000fc80008011405 */
[----:B------:R-:W-:-:S04]  /*14c0*/  ULEA.HI UR4, UR4, UR5, URZ, 0x5 ;  /* 0x0000000504047291 */ /* 0x000fc8000f8f28ff */
[----:B------:R-:W-:Y:S02]  /*14d0*/  USHF.R.S32.HI UR15, URZ, 0x5, UR4 ;  /* 0x00000005ff0f7899 */ /* 0x000fe40008011404 */
[----:B------:R-:W-:Y:S02]  /*14e0*/  UIADD3 UR4, UPT, UPT, UR13, -0x1, URZ ;  /* 0xffffffff0d047890 */ /* 0x000fe4000fffe0ff */
[----:B------:R-:W-:Y:S02]  /*14f0*/  UISETP.LT.U32.AND UP0, UPT, UR15, 0x5, UPT ;  /* 0x000000050f00788c */ /* 0x000fe4000bf01070 */
[----:B------:R-:W-:Y:S02]  /*1500*/  UISETP.GE.U32.AND UP1, UPT, UR4, -0x3f, UPT ;  /* 0xffffffc10400788c */ /* 0x000fe4000bf26070 */
[----:B------:R-:W-:Y:S02]  /*1510*/  USEL UR14, UR15, 0x5, UP0 ;  /* 0x000000050f0e7887 */ /* 0x000fe40008000000 */
[----:B------:R-:W-:-:S02]  /*1520*/  UIADD3 UR13, UPT, UPT, UR13, 0x3e, URZ ;  /* 0x0000003e0d0d7890 */ /* 0x000fc4000fffe0ff */
[----:B------:R-:W-:Y:S02]  /*1530*/  UIADD3 UR5, UPT, UPT, UR14, -0x1, URZ ;  /* 0xffffffff0e057890 */ /* 0x000fe4000fffe0ff */
[----:B------:R-:W-:-:S03]  /*1540*/  UIADD3 UR7, UPT, UPT, UR15, -UR14, URZ ;  /* 0x8000000e0f077290 */ /* 0x000fc6000fffe0ff */
[----:B------:R-:W-:-:S04]  /*1550*/  @UP1 UIADD3 UR5, UPT, UPT, UR14, URZ, URZ ;  /* 0x000000ff0e051290 */ /* 0x000fc8000fffe0ff */
[----:B--2---:R-:W-:-:S12]  /*1560*/  UIADD3 UR5, UPT, UPT, UR5, 0x1, URZ ;  /* 0x0000000105057890 */ /* 0x004fd8000fffe0ff */
.L_x_35:
[----:B------:R-:W-:Y:S01]  /*1570*/  UISETP.NE.AND UP0, UPT, UR37, URZ, UPT ;  /* 0x000000ff2500728c */ /* 0x000fe2000bf05270 */
[----:B------:R-:W1:Y:S08]  /*1580*/  S2UR UR37, SR_CgaCtaId ;  /* 0x00000000002579c3 */ /* 0x000e700000008800 */
[----:B------:R-:W-:Y:S05]  /*1590*/  BRA.U UP0, `(.L_x_18) ;  /* 0x0000000100347547 */ /* 0x000fea000b800000 */
[----:B------:R-:W2:Y:S01]  /*15a0*/  S2R R2, SR_CgaCtaId ;  /* 0x0000000000027919 */ /* 0x000ea20000008800 */
[----:B------:R-:W-:-:S04]  /*15b0*/  MOV R3, 0x400 ;  /* 0x0000040000037802 */ /* 0x000fc80000000f00 */
[----:B--2---:R-:W-:Y:S02]  /*15c0*/  LEA R3, R2, R3, 0x18 ;  /* 0x0000000302037211 */ /* 0x004fe400078ec0ff */
[----:B------:R-:W-:-:S03]  /*15d0*/  SHF.L.U32 R2, R8, 0x1f, RZ ;  /* 0x0000001f08027819 */ /* 0x000fc600000006ff */
[----:B------:R-:W-:-:S04]  /*15e0*/  IMAD R3, R10, 0x8, R3 ;  /* 0x000000080a037824 */ /* 0x000fc800078e0203 */
[----:B------:R-:W2:Y:S02]  /*15f0*/  SYNCS.PHASECHK.TRANS64.TRYWAIT P0, [R3+URZ+0x110], R2 ;  /* 0x00011002030075a7 */ /* 0x000ea400080011ff */
[----:B--2---:R-:W-:Y:S05]  /*1600*/  @!P0 BRA `(.L_x_19) ;  /* 0x0000006800088947 */ /* 0x004fea0003800000 */
.L_x_132:
[----:B------:R-:W-:Y:S01]  /*1610*/  VIADD R10, R10, 0x1 ;  /* 0x000000010a0a7836 */ /* 0x000fe20000000000 */
[----:B------:R2:W-:Y:S04]  /*1620*/  SYNCS.ARRIVE.TRANS64.A1T0 RZ, [R3+URZ+0x100], RZ ;  /* 0x000100ff03ff79a7 */ /* 0x0005e800081000ff */
[----:B------:R-:W-:-:S04]  /*1630*/  ISETP.NE.AND P0, PT, R10, 0x2, PT ;  /* 0x000000020a00780c */ /* 0x000fc80003f05270 */
[----:B------:R-:W-:Y:S02]  /*1640*/  SEL R10, R10, RZ, P0 ;  /* 0x000000ff0a0a7207 */ /* 0x000fe40000000000 */
[----:B--2---:R-:W-:-:S04]  /*1650*/  SEL R3, RZ, 0x1, P0 ;  /* 0x00000001ff037807 */ /* 0x004fc80000000000 */
[----:B------:R-:W-:-:S07]  /*1660*/  LOP3.LUT R8, R8, R3, RZ, 0x3c, !PT ;  /* 0x0000000308087212 */ /* 0x000fce00078e3cff */
.L_x_18:
[----:B------:R-:W-:Y:S01]  /*1670*/  UMOV UR4, 0x400 ;  /* 0x0000040000047882 */ /* 0x000fe20000000000 */
[----:B------:R-:W-:Y:S01]  /*1680*/  SHF.L.U32 R2, R15, 0x1f, RZ ;  /* 0x0000001f0f027819 */ /* 0x000fe200000006ff */
[----:B-1----:R-:W-:Y:S01]  /*1690*/  ULEA UR4, UR37, UR4, 0x18 ;  /* 0x0000000425047291 */ /* 0x002fe2000f8ec0ff */
[----:B------:R-:W-:Y:S01]  /*16a0*/  R2UR UR35, R21 ;  /* 0x00000000152372ca */ /* 0x000fe200000e0000 */
[----:B------:R-:W-:Y:S01]  /*16b0*/  UISETP.GE.U32.AND UP0, UPT, UR13, 0x3f, UPT ;  /* 0x0000003f0d00788c */ /* 0x000fe2000bf06070 */
[----:B------:R-:W-:Y:S01]  /*16c0*/  R2UR UR11, R20 ;  /* 0x00000000140b72ca */ /* 0x000fe200000e0000 */
[----:B------:R-:W-:Y:S01]  /*16d0*/  ULEA UR8, UR6, UR4, 0x3 ;  /* 0x0000000406087291 */ /* 0x000fe2000f8e18ff */
[----:B------:R-:W-:-:S08]  /*16e0*/  UMOV UR24, URZ ;  /* 0x000000ff00187c82 */ /* 0x000fd00008000000 */
[----:B------:R1:W2:Y:S01]  /*16f0*/  SYNCS.PHASECHK.TRANS64.TRYWAIT P0, [UR8+0x28], R2 ;  /* 0x00002802ff0075a7 */ /* 0x0002a20008001108 */
[----:B------:R-:W-:Y:S02]  /*1700*/  USHF.L.U32 UR35, UR35, 0x6, URZ ;  /* 0x0000000623237899 */ /* 0x000fe400080006ff */
[----:B------:R-:W-:Y:S01]  /*1710*/  USHF.L.U32 UR11, UR11, 0x7, URZ ;  /* 0x000000070b0b7899 */ /* 0x000fe200080006ff */
[----:B------:R-:W-:Y:S11]  /*1720*/  BRA.U !UP0, `(.L_x_20) ;  /* 0x0000000108a87547 */ /* 0x000ff6000b800000 */
[----:B------:R-:W-:Y:S01]  /*1730*/  UMOV UR16, URZ ;  /* 0x000000ff00107c82 */ /* 0x000fe20008000000 */
[----:B------:R-:W-:-:S05]  /*1740*/  UMOV UR17, UR6 ;  /* 0x0000000600117c82 */ /* 0x000fca0008000000 */
.L_x_25:
[----:B-1----:R-:W-:Y:S01]  /*1750*/  ULEA UR33, UR17, UR4, 0x3 ;  /* 0x0000000411217291 */ /* 0x002fe2000f8e18ff */
[----:B--2---:R-:W-:Y:S01]  /*1760*/  @!P5 MOV R3, 0x3000 ;  /* 0x000030000003d802 */ /* 0x004fe20000000f00 */
[----:B--2---:R-:W-:Y:S10]  /*1770*/  @P0 BRA `(.L_x_21) ;  /* 0x00000000000c0947 */ /* 0x004ff40003800000 */
[----:B------:R-:W-:-:S04]  /*1780*/  SHF.L.U32 R5, R15, 0x1f, RZ ;  /* 0x0000001f0f057819 */ /* 0x000fc800000006ff */
[----:B------:R-:W2:Y:S02]  /*1790*/  SYNCS.PHASECHK.TRANS64.TRYWAIT P0, [UR33+0x28], R5 ;  /* 0x00002805ff0075a7 */ /* 0x000ea40008001121 */
[----:B--2---:R-:W-:Y:S05]  /*17a0*/  @!P0 BRA `(.L_x_22) ;  /* 0x0000006400b48947 */ /* 0x004fea0003800000 */
.L_x_21:
[----:B------:R2:W-:Y:S01]  /*17b0*/  @!P5 SYNCS.ARRIVE.TRANS64 RZ, [UR33], R3 ;  /* 0x00000003ffffd9a7 */ /* 0x0005e20008000021 */
[----:B------:R-:W-:Y:S04]  /*17c0*/  BSSY.RECONVERGENT B0, `(.L_x_23) ;  /* 0x0000003000007945 */ /* 0x000fe80003800200 */
[----:B------:R-:W-:Y:S05]  /*17d0*/  @P4 BRA `(.L_x_24) ;  /* 0x0000000000044947 */ /* 0x000fea0003800000 */
[----:B------:R-:W-:Y:S05]  /*17e0*/  BPT.TRAP 0x1 ;  /* 0x000000040000795c */ /* 0x000fea0000300000 */
.L_x_24:
[----:B------:R-:W-:Y:S05]  /*17f0*/  BSYNC.RECONVERGENT B0 ;  /* 0x0000000000007941 */ /* 0x000fea0003800200 */
.L_x_23:
[----:B------:R-:W-:Y:S02]  /*1800*/  UIADD3 UR6, UPT, UPT, UR17, 0x1, URZ ;  /* 0x0000000111067890 */ /* 0x000fe4000fffe0ff */
[----:B------:R-:W-:Y:S02]  /*1810*/  ULEA UR32, UR17, UR4, 0xc ;  /* 0x0000000411207291 */ /* 0x000fe4000f8e60ff */
[----:B------:R-:W-:Y:S02]  /*1820*/  UISETP.NE.AND UP0, UPT, UR6, 0x5, UPT ;  /* 0x000000050600788c */ /* 0x000fe4000bf05270 */
[----:B------:R-:W-:Y:S02]  /*1830*/  UIADD3 UR26, UP1, UPT, UR22, 0x80, URZ ;  /* 0x00000080161a7890 */ /* 0x000fe4000ff3e0ff */
[----:B------:R-:W-:Y:S02]  /*1840*/  USEL UR9, URZ, 0x1, UP0 ;  /* 0x00000001ff097887 */ /* 0x000fe40008000000 */
[----:B------:R-:W-:-:S02]  /*1850*/  USEL UR6, UR6, URZ, UP0 ;  /* 0x000000ff06067287 */ /* 0x000fc40008000000 */
[----:B------:R-:W-:Y:S02]  /*1860*/  UIADD3 UR20, UP0, UPT, UR22, 0x180, URZ ;  /* 0x0000018016147890 */ /* 0x000fe4000ff1e0ff */
[----:B------:R-:W-:Y:S01]  /*1870*/  ULEA UR8, UR6, UR4, 0x3 ;  /* 0x0000000406087291 */ /* 0x000fe2000f8e18ff */
[----:B------:R-:W-:Y:S01]  /*1880*/  LOP3.LUT R15, R15, UR9, RZ, 0x3c, !PT ;  /* 0x000000090f0f7c12 */ /* 0x000fe2000f8e3cff */
[----:B------:R-:W-:Y:S02]  /*1890*/  USHF.L.U32 UR34, UR16, 0x5, URZ ;  /* 0x0000000510227899 */ /* 0x000fe400080006ff */
[----:B------:R-:W-:Y:S01]  /*18a0*/  UIADD3.X UR27, UPT, UPT, URZ, UR23, URZ, UP1, !UPT ;  /* 0x00000017ff1b7290 */ /* 0x000fe20008ffe4ff */
[----:B-1----:R-:W-:Y:S01]  /*18b0*/  SHF.L.U32 R2, R15, 0x1f, RZ ;  /* 0x0000001f0f027819 */ /* 0x002fe200000006ff */
[----:B------:R-:W-:Y:S02]  /*18c0*/  UIADD3 UR32, UPT, UPT, UR32, 0x4400, URZ ;  /* 0x0000440020207890 */ /* 0x000fe4000fffe0ff */
[----:B------:R-:W-:Y:S01]  /*18d0*/  UIADD3.X UR21, UPT, UPT, URZ, UR23, URZ, UP0, !UPT ;  /* 0x00000017ff157290 */ /* 0x000fe200087fe4ff */
[----:B------:R1:W1:Y:S01]  /*18e0*/  SYNCS.PHASECHK.TRANS64.TRYWAIT P0, [UR8+0x28], R2 ;  /* 0x00002802ff0075a7 */ /* 0x0002620008001108 */
[----:B------:R-:W-:Y:S01]  /*18f0*/  ULEA UR8, UR17, UR4, 0xd ;  /* 0x0000000411087291 */ /* 0x000fe2000f8e68ff */
[----:B------:R-:W-:Y:S01]  /*1900*/  UMOV UR18, 0x0 ;  /* 0x0000000000127882 */ /* 0x000fe20000000000 */
[----:B------:R-:W-:-:S02]  /*1910*/  UMOV UR19, 0x10000000 ;  /* 0x1000000000137882 */ /* 0x000fc40000000000 */
[----:B------:R-:W-:Y:S01]  /*1920*/  UIADD3 UR8, UPT, UPT, UR8, 0x9400, URZ ;  /* 0x0000940008087890 */ /* 0x000fe2000fffe0ff */
[----:B------:R1:W-:Y:S01]  /*1930*/  UTMALDG.3D [UR32], [UR26], desc[UR18] ;  /* 0x000012201a0075b4 */ /* 0x0003e20008011000 */
[----:B------:R-:W-:Y:S01]  /*1940*/  UMOV UR12, UR36 ;  /* 0x00000024000c7c82 */ /* 0x000fe20008000000 */
[----:B------:R-:W-:Y:S01]  /*1950*/  UMOV UR9, UR33 ;  /* 0x0000002100097c82 */ /* 0x000fe20008000000 */
[----:B------:R-:W-:Y:S01]  /*1960*/  UMOV UR10, UR34 ;  /* 0x00000022000a7c82 */ /* 0x000fe20008000000 */
[----:B------:R-:W-:Y:S01]  /*1970*/  UIADD3 UR16, UPT, UPT, UR16, 0x1, URZ ;  /* 0x0000000110107890 */ /* 0x000fe2000fffe0ff */
[----:B------:R-:W-:Y:S01]  /*1980*/  UMOV UR24, UR5 ;  /* 0x0000000500187c82 */ /* 0x000fe20008000000 */
[----:B------:R-:W-:Y:S02]  /*1990*/  UMOV UR17, UR6 ;  /* 0x0000000600117c82 */ /* 0x000fe40008000000 */
[----:B------:R1:W-:Y:S01]  /*19a0*/  UTMALDG.3D [UR8], [UR20], desc[UR18] ;  /* 0x00001208140075b4 */ /* 0x0003e20008011000 */
[----:B------:R-:W-:-:S09]  /*19b0*/  UISETP.NE.AND UP0, UPT, UR16, UR5, UPT ;  /* 0x000000051000728c */ /* 0x000fd2000bf05270 */
[----:B------:R-:W-:Y:S05]  /*19c0*/  BRA.U UP0, `(.L_x_25) ;  /* 0xfffffffd00607547 */ /* 0x000fea000b83ffff */
.L_x_20:
[----:B-1----:R-:W-:Y:S01]  /*19d0*/  ULEA UR8, UR6, UR4, 0x3 ;  /* 0x0000000406087291 */ /* 0x002fe2000f8e18ff */
[----:B------:R-:W-:Y:S01]  /*19e0*/  SHF.L.U32 R2, R15, 0x1f, RZ ;  /* 0x0000001f0f027819 */ /* 0x000fe200000006ff */
[----:B------:R-:W-:Y:S01]  /*19f0*/  @!P1 SYNCS.ARRIVE.TRANS64.A1T0 RZ, [UR4+0x98], RZ ;  /* 0x000098ffffff99a7 */ /* 0x000fe20008100004 */
[----:B------:R-:W-:-:S06]  /*1a00*/  UISETP.GT.AND UP0, UPT, UR15, UR14, UPT ;  /* 0x0000000e0f00728c */ /* 0x000fcc000bf04270 */
[----:B--2---:R1:W2:Y:S03]  /*1a10*/  SYNCS.PHASECHK.TRANS64.TRYWAIT P0, [UR8+0x28], R2 ;  /* 0x00002802ff0075a7 */ /* 0x0042a60008001108 */
[----:B------:R-:W-:Y:S05]  /*1a20*/  BRA.U !UP0, `(.L_x_26) ;  /* 0x0000000108ac7547 */ /* 0x000fea000b800000 */
[----:B------:R-:W-:Y:S01]  /*1a30*/  UIADD3 UR21, UPT, UPT, UR7, UR24, URZ ;  /* 0x0000001807157290 */ /* 0x000fe2000fffe0ff */
[----:B------:R-:W-:-:S11]  /*1a40*/  UMOV UR25, UR6 ;  /* 0x0000000600197c82 */ /* 0x000fd60008000000 */
.L_x_31:
[----:B-1----:R-:W-:Y:S01]  /*1a50*/  ULEA UR17, UR25, UR4, 0x3 ;  /* 0x0000000419117291 */ /* 0x002fe2000f8e18ff */
[----:B--2---:R-:W-:Y:S01]  /*1a60*/  @!P5 MOV R3, 0x3000 ;  /* 0x000030000003d802 */ /* 0x004fe20000000f00 */
[----:B--2---:R-:W-:Y:S10]  /*1a70*/  @P0 BRA `(.L_x_27) ;  /* 0x00000000000c0947 */ /* 0x004ff40003800000 */
[----:B------:R-:W-:-:S04]  /*1a80*/  SHF.L.U32 R5, R15, 0x1f, RZ ;  /* 0x0000001f0f057819 */ /* 0x000fc800000006ff */
[----:B------:R-:W2:Y:S02]  /*1a90*/  SYNCS.PHASECHK.TRANS64.TRYWAIT P0, [UR17+0x28], R5 ;  /* 0x00002805ff0075a7 */ /* 0x000ea40008001111 */
[----:B--2---:R-:W-:Y:S05]  /*1aa0*/  @!P0 BRA `(.L_x_28) ;  /* 0x00000064000c8947 */ /* 0x004fea0003800000 */
.L_x_27:
[----:B------:R2:W-:Y:S01]  /*1ab0*/  @!P5 SYNCS.ARRIVE.TRANS64 RZ, [UR17], R3 ;  /* 0x00000003ffffd9a7 */ /* 0x0005e20008000011 */
[----:B------:R-:W-:Y:S04]  /*1ac0*/  BSSY.RECONVERGENT B0, `(.L_x_29) ;  /* 0x0000003000007945 */ /* 0x000fe80003800200 */
[----:B------:R-:W-:Y:S05]  /*1ad0*/  @P4 BRA `(.L_x_30) ;  /* 0x0000000000044947 */ /* 0x000fea0003800000 */
[----:B------:R-:W-:Y:S05]  /*1ae0*/  BPT.TRAP 0x1 ;  /* 0x000000040000795c */ /* 0x000fea0000300000 */
.L_x_30:
[----:B------:R-:W-:Y:S05]  /*1af0*/  BSYNC.RECONVERGENT B0 ;  /* 0x0000000000007941 */ /* 0x000fea0003800200 */
.L_x_29:
        /* <DEDUP_REMOVED lines=10> */
[----:B------:R-:W-:Y:S01]  /*1ba0*/  UIADD3 UR16, UPT, UPT, UR16, 0x4400, URZ ;  /* 0x0000440010107890 */ /* 0x000fe2000fffe0ff */
[----:B-1----:R-:W-:Y:S01]  /*1bb0*/  SHF.L.U32 R2, R15, 0x1f, RZ ;  /* 0x0000001f0f027819 */ /* 0x002fe200000006ff */
[----:B------:R-:W-:Y:S02]  /*1bc0*/  UIADD3.X UR31, UPT, UPT, URZ, UR23, URZ, UP1, !UPT ;  /* 0x00000017ff1f7290 */ /* 0x000fe40008ffe4ff */
[----:B------:R-:W-:Y:S01]  /*1bd0*/  UIADD3.X UR29, UPT, UPT, URZ, UR23, URZ, UP0, !UPT ;  /* 0x00000017ff1d7290 */ /* 0x000fe200087fe4ff */
[----:B------:R1:W1:Y:S01]  /*1be0*/  SYNCS.PHASECHK.TRANS64.TRYWAIT P0, [UR8+0x28], R2 ;  /* 0x00002802ff0075a7 */ /* 0x0002620008001108 */
[----:B------:R-:W-:Y:S01]  /*1bf0*/  ULEA UR8, UR25, UR4, 0xd ;  /* 0x0000000419087291 */ /* 0x000fe2000f8e68ff */
[----:B------:R-:W-:Y:S01]  /*1c00*/  UMOV UR26, 0x0 ;  /* 0x00000000001a7882 */ /* 0x000fe20000000000 */
[----:B------:R-:W-:-:S02]  /*1c10*/  UMOV UR27, 0x10000000 ;  /* 0x10000000001b7882 */ /* 0x000fc40000000000 */
[----:B------:R-:W-:Y:S01]  /*1c20*/  UIADD3 UR8, UPT, UPT, UR8, 0x9400, URZ ;  /* 0x0000940008087890 */ /* 0x000fe2000fffe0ff */
[----:B------:R-:W-:Y:S01]  /*1c30*/  UMOV UR19, UR35 ;  /* 0x0000002300137c82 */ /* 0x000fe20008000000 */
[----:B------:R-:W-:Y:S01]  /*1c40*/  UMOV UR20, UR36 ;  /* 0x0000002400147c82 */ /* 0x000fe20008000000 */
[----:B------:R-:W-:Y:S01]  /*1c50*/  UMOV UR12, UR36 ;  /* 0x00000024000c7c82 */ /* 0x000fe20008000000 */
[----:B------:R-:W-:Y:S01]  /*1c60*/  UMOV UR9, UR17 ;  /* 0x0000001100097c82 */ /* 0x000fe20008000000 */
[----:B------:R-:W-:Y:S01]  /*1c70*/  UMOV UR10, UR18 ;  /* 0x00000012000a7c82 */ /* 0x000fe20008000000 */
[----:B------:R1:W-:Y:S01]  /*1c80*/  UTMALDG.3D [UR16], [UR30], desc[UR26] ;  /* 0x00001a101e0075b4 */ /* 0x0003e20008011000 */
[----:B------:R-:W-:Y:S01]  /*1c90*/  UIADD3 UR24, UPT, UPT, UR24, 0x1, URZ ;  /* 0x0000000118187890 */ /* 0x000fe2000fffe0ff */
[----:B------:R-:W-:-:S03]  /*1ca0*/  UMOV UR25, UR6 ;  /* 0x0000000600197c82 */ /* 0x000fc60008000000 */
[----:B------:R-:W-:Y:S01]  /*1cb0*/  UISETP.NE.AND UP0, UPT, UR24, UR21, UPT ;  /* 0x000000151800728c */ /* 0x000fe2000bf05270 */
[----:B------:R1:W-:Y:S08]  /*1cc0*/  UTMALDG.3D [UR8], [UR28], desc[UR26] ;  /* 0x00001a081c0075b4 */ /* 0x0003f00008011000 */
[----:B------:R-:W-:Y:S05]  /*1cd0*/  BRA.U UP0, `(.L_x_31) ;  /* 0xfffffffd005c7547 */ /* 0x000fea000b83ffff */
.L_x_26:
[----:B-1----:R-:W-:Y:S01]  /*1ce0*/  LEA R2, R14, UR4, 0x3 ;  /* 0x000000040e027c11 */ /* 0x002fe2000f8e18ff */
[----:B------:R-:W-:Y:S01]  /*1cf0*/  NOP ;  /* 0x0000000000007918 */ /* 0x000fe20000000000 */
[----:B--2---:R-:W-:Y:S02]  /*1d00*/  SHF.L.U32 R3, R12, 0x1f, RZ ;  /* 0x0000001f0c037819 */ /* 0x004fe400000006ff */
[----:B------:R-:W-:Y:S02]  /*1d10*/  LEA R4, R14, UR4, 0x4 ;  /* 0x000000040e047c11 */ /* 0x000fe4000f8e20ff */
[----:B------:R-:W1:Y:S02]  /*1d20*/  SYNCS.PHASECHK.TRANS64.TRYWAIT P0, [R2+URZ+0xa0], R3 ;  /* 0x0000a003020075a7 */ /* 0x000e6400080011ff */
[----:B-1----:R-:W-:Y:S05]  /*1d30*/  @!P0 BRA `(.L_x_32) ;  /* 0x0000006000808947 */ /* 0x002fea0003800000 */
.L_x_135:
[----:B------:R-:W2:Y:S01]  /*1d40*/  LDS.128 R4, [R4+0x130] ;  /* 0x0001300004047984 */ /* 0x000ea20000000c00 */
[----:B---3--:R-:W-:Y:S01]  /*1d50*/  ISETP.GE.AND P0, PT, R26, 0x1, PT ;  /* 0x000000011a00780c */ /* 0x008fe20003f06270 */
[----:B-1----:R-:W-:Y:S01]  /*1d60*/  VIADD R2, R2, 0xb0 ;  /* 0x000000b002027836 */ /* 0x002fe20000000000 */
[----:B------:R-:W-:Y:S01]  /*1d70*/  @!PT LDS RZ, [RZ] ;  /* 0x00000000fffff984 */ /* 0x000fe20000000800 */
[----:B------:R-:W-:Y:S01]  /*1d80*/  @!PT LDS RZ, [RZ] ;  /* 0x00000000fffff984 */ /* 0x000fe20000000800 */
[----:B------:R-:W-:Y:S01]  /*1d90*/  @!PT LDS RZ, [RZ] ;  /* 0x00000000fffff984 */ /* 0x000fe20000000800 */
[----:B------:R-:W-:Y:S01]  /*1da0*/  @!PT LDS RZ, [RZ] ;  /* 0x00000000fffff984 */ /* 0x000fe20000000800 */
[----:B------:R1:W-:Y:S06]  /*1db0*/  MEMBAR.ALL.CTA ;  /* 0x0000000000007992 */ /* 0x0003ec0000008000 */
[----:B-1----:R-:W1:Y:S01]  /*1dc0*/  FENCE.VIEW.ASYNC.S ;  /* 0x00000000000073c6 */ /* 0x002e620000000000 */
[----:B------:R-:W-:-:S04]  /*1dd0*/  PRMT R2, RZ, 0x654, R2 ;  /* 0x00000654ff027816 */ /* 0x000fc80000000002 */
[----:B-1----:R1:W-:Y:S01]  /*1de0*/  SYNCS.ARRIVE.TRANS64.RED.A1T0 RZ, [R2+URZ], RZ ;  /* 0x000000ff02ff79a7 */ /* 0x0023e200081004ff */
[----:B--2---:R-:W-:-:S13]  /*1df0*/  LOP3.LUT P2, RZ, R6, 0x1, RZ, 0xc0, !PT ;  /* 0x0000000106ff7812 */ /* 0x004fda000784c0ff */
[----:B------:R-:W-:Y:S01]  /*1e00*/  @P2 SHF.R.U32.HI R3, RZ, 0x10, R5 ;  /* 0x00000010ff032819 */ /* 0x000fe20000011605 */
[----:B------:R-:W-:Y:S01]  /*1e10*/  VOTEU.ANY UP0, P2 ;  /* 0x0000000000ff7886 */ /* 0x000fe20001000100 */
[----:B------:R-:W-:Y:S02]  /*1e20*/  @P2 MOV R13, R4 ;  /* 0x00000004000d2202 */ /* 0x000fe40000000f00 */
[----:B------:R-:W-:Y:S02]  /*1e30*/  @P2 R2UR.BROADCAST UR8, R3 ;  /* 0x00000000030822ca */ /* 0x000fe400008e0000 */
[----:B------:R-:W-:-:S11]  /*1e40*/  @P2 LOP3.LUT R11, R5, 0xffff, RZ, 0xc0, !PT ;  /* 0x0000ffff050b2812 */ /* 0x000fd600078ec0ff */
[----:B------:R-:W-:Y:S01]  /*1e50*/  @UP0 UMOV UR36, UR8 ;  /* 0x0000000800240c82 */ /* 0x000fe20008000000 */
[----:B-1----:R-:W-:Y:S05]  /*1e60*/  @!P0 BRA `(.L_x_33) ;  /* 0x0000000000b88947 */ /* 0x002fea0003800000 */
[----:B------:R-:W4:Y:S01]  /*1e70*/  LDC.64 R4, c[0x0][0xb18] ;  /* 0x0002c600ff047b82 */ /* 0x000f220000000a00 */
[----:B------:R-:W-:-:S07]  /*1e80*/  ISETP.NE.AND P3, PT, R26, 0x1, PT ;  /* 0x000000011a00780c */ /* 0x000fce0003f65270 */
[----:B------:R-:W1:Y:S08]  /*1e90*/  LDC.64 R6, c[0x0][0xb10] ;  /* 0x0002c400ff067b82 */ /* 0x000e700000000a00 */
[----:B------:R-:W2:Y:S08]  /*1ea0*/  LDC R16, c[0x0][0xb20] ;  /* 0x0002c800ff107b82 */ /* 0x000eb00000000800 */
[----:B------:R-:W3:Y:S01]  /*1eb0*/  LDC R18, c[0x0][0xb0c] ;  /* 0x0002c300ff127b82 */ /* 0x000ee20000000800 */
[----:B----4-:R-:W-:Y:S01]  /*1ec0*/  IMAD.HI.U32 R17, R0, R5, RZ ;  /* 0x0000000500117227 */ /* 0x010fe200078e00ff */
[----:B------:R-:W-:-:S03]  /*1ed0*/  ISETP.NE.AND P0, PT, R4, 0x1, PT ;  /* 0x000000010400780c */ /* 0x000fc60003f05270 */
[----:B------:R-:W-:-:S03]  /*1ee0*/  IMAD.HI.U32 R5, R11, R5, RZ ;  /* 0x000000050b057227 */ /* 0x000fc600078e00ff */
[----:B------:R-:W4:Y:S01]  /*1ef0*/  LDC.64 R2, c[0x0][0xb28] ;  /* 0x0002ca00ff027b82 */ /* 0x000f220000000a00 */
[----:B-1----:R-:W-:-:S04]  /*1f00*/  IMAD.HI.U32 R20, R9, R6, RZ ;  /* 0x0000000609147227 */ /* 0x002fc800078e00ff */
[----:B------:R-:W-:Y:S01]  /*1f10*/  IMAD.HI.U32 R22, R13, R6, RZ ;  /* 0x000000060d167227 */ /* 0x000fe200078e00ff */
[----:B------:R-:W-:Y:S02]  /*1f20*/  SHF.R.U32.HI R20, RZ, R7, R20 ;  /* 0x00000007ff147219 */ /* 0x000fe40000011614 */
[-C--:B--2---:R-:W-:Y:S02]  /*1f30*/  SHF.R.U32.HI R17, RZ, R16.reuse, R17 ;  /* 0x00000010ff117219 */ /* 0x084fe40000011611 */
[----:B------:R-:W-:Y:S02]  /*1f40*/  SHF.R.U32.HI R16, RZ, R16, R5 ;  /* 0x00000010ff107219 */ /* 0x000fe40000011605 */
[----:B------:R-:W-:Y:S02]  /*1f50*/  SEL R17, R0, R17, !P0 ;  /* 0x0000001100117207 */ /* 0x000fe40004000000 */
[----:B------:R-:W-:Y:S02]  /*1f60*/  SHF.R.U32.HI R22, RZ, R7, R22 ;  /* 0x00000007ff167219 */ /* 0x000fe40000011616 */
[----:B---3--:R-:W-:-:S02]  /*1f70*/  ISETP.NE.AND P1, PT, R18, 0x1, PT ;  /* 0x000000011200780c */ /* 0x008fc40003f25270 */
[----:B------:R-:W-:Y:S02]  /*1f80*/  SEL R5, R11, R16, !P0 ;  /* 0x000000100b057207 */ /* 0x000fe40004000000 */
[----:B------:R-:W-:Y:S02]  /*1f90*/  SEL R19, R9, R20, !P1 ;  /* 0x0000001409137207 */ /* 0x000fe40004800000 */
[----:B------:R-:W-:Y:S01]  /*1fa0*/  SEL R7, R13, R22, !P1 ;  /* 0x000000160d077207 */ /* 0x000fe20004800000 */
[----:B----4-:R-:W-:-:S04]  /*1fb0*/  IMAD.HI.U32 R20, R17, R2, RZ ;  /* 0x0000000211147227 */ /* 0x010fc800078e00ff */
[----:B------:R-:W-:Y:S01]  /*1fc0*/  IMAD.HI.U32 R6, R19, R2, RZ ;  /* 0x0000000213067227 */ /* 0x000fe200078e00ff */
[----:B------:R-:W-:-:S04]  /*1fd0*/  @P3 SHF.R.U32.HI R17, RZ, R3, R20 ;  /* 0x00000003ff113219 */ /* 0x000fc80000011614 */
        /* <DEDUP_REMOVED lines=8> */
[----:B------:R-:W-:-:S04]  /*2060*/  @!P0 IMAD.HI.U32 R16, R7, R2, RZ ;  /* 0x0000000207108227 */ /* 0x000fc800078e00ff */
[----:B------:R-:W-:Y:S01]  /*2070*/  IMAD.MOV R2, RZ, RZ, -R6 ;  /* 0x000000ffff027224 */ /* 0x000fe200078e0a06 */
[----:B------:R-:W-:-:S03]  /*2080*/  @!P0 SHF.R.U32.HI R16, RZ, R3, R16 ;  /* 0x00000003ff108219 */ /* 0x000fc60000011610 */
[----:B------:R-:W-:Y:S01]  /*2090*/  IMAD R2, R26, R2, R5 ;  /* 0x000000021a027224 */ /* 0x000fe200078e0205 */
[----:B------:R-:W-:Y:S02]  /*20a0*/  @!P0 SEL R3, R7, R16, !P3 ;  /* 0x0000001007038207 */ /* 0x000fe40005800000 */
[----:B------:R-:W-:-:S03]  /*20b0*/  IADD3 R16, PT, PT, -R5, RZ, RZ ;  /* 0x000000ff05107210 */ /* 0x000fc60007ffe1ff */
[--C-:B------:R-:W-:Y:S02]  /*20c0*/  @!P0 IMAD.IADD R6, R6, 0x1, -R3.reuse ;  /* 0x0000000106068824 */ /* 0x100fe400078e0a03 */
[----:B------:R-:W-:Y:S01]  /*20d0*/  @!P0 IMAD R3, R2, R19, R3 ;  /* 0x0000001302038224 */ /* 0x000fe200078e0203 */
[----:B------:R-:W-:Y:S01]  /*20e0*/  IADD3 R2, PT, PT, -R7, RZ, RZ ;  /* 0x000000ff07027210 */ /* 0x000fe20007ffe1ff */
[----:B------:R-:W-:Y:S02]  /*20f0*/  @!P0 IMAD R5, R26, R6, R7 ;  /* 0x000000061a058224 */ /* 0x000fe400078e0207 */
[----:B------:R-:W-:Y:S02]  /*2100*/  IMAD R11, R4, R16, R11 ;  /* 0x00000010040b7224 */ /* 0x000fe400078e020b */
[----:B------:R-:W-:Y:S02]  /*2110*/  @!P0 IMAD.MOV.U32 R7, RZ, RZ, R3 ;  /* 0x000000ffff078224 */ /* 0x000fe400078e0003 */
[----:B------:R-:W-:-:S02]  /*2120*/  IMAD R2, R18, R2, R13 ;  /* 0x0000000212027224 */ /* 0x000fc400078e020d */
[----:B------:R-:W-:Y:S02]  /*2130*/  IMAD R11, R5, R4, R11 ;  /* 0x00000004050b7224 */ /* 0x000fe400078e020b */
[----:B------:R-:W-:Y:S02]  /*2140*/  IMAD R13, R7, R18, R2 ;  /* 0x00000012070d7224 */ /* 0x000fe400078e0202 */
.L_x_33:
[----:B------:R-:W1:Y:S02]  /*2150*/  LDCU UR8, c[0x0][0xb30] ;  /* 0x00016600ff0877ac */ /* 0x000e640008000800 */
[----:B-1----:R-:W-:-:S09]  /*2160*/  UISETP.NE.AND UP0, UPT, UR8, 0x1, UPT ;  /* 0x000000010800788c */ /* 0x002fd2000bf05270 */
[----:B------:R-:W-:Y:S05]  /*2170*/  BRA.U UP0, `(.L_x_34) ;  /* 0x0000000100407547 */ /* 0x000fea000b800000 */
[----:B------:R-:W1:Y:S08]  /*2180*/  LDC.64 R4, c[0x0][0xb10] ;  /* 0x0002c400ff047b82 */ /* 0x000e700000000a00 */
[----:B------:R-:W2:Y:S08]  /*2190*/  LDC.64 R2, c[0x0][0xb18] ;  /* 0x0002c600ff027b82 */ /* 0x000eb00000000a00 */
[----:B------:R-:W3:Y:S08]  /*21a0*/  LDC R6, c[0x0][0xb20] ;  /* 0x0002c800ff067b82 */ /* 0x000ef00000000800 */
[----:B------:R-:W4:Y:S01]  /*21b0*/  LDC R16, c[0x0][0xb0c] ;  /* 0x0002c300ff107b82 */ /* 0x000f220000000800 */
[----:B-1----:R-:W-:-:S05]  /*21c0*/  IMAD.HI.U32 R4, R13, R4, RZ ;  /* 0x000000040d047227 */ /* 0x002fca00078e00ff */
[----:B------:R-:W-:Y:S01]  /*21d0*/  SHF.R.U32.HI R4, RZ, R5, R4 ;  /* 0x00000005ff047219 */ /* 0x000fe20000011604 */
[----:B--2---:R-:W-:Y:S01]  /*21e0*/  IMAD.HI.U32 R3, R11, R3, RZ ;  /* 0x000000030b037227 */ /* 0x004fe200078e00ff */
[----:B------:R-:W-:-:S04]  /*21f0*/  ISETP.NE.AND P0, PT, R2, 0x1, PT ;  /* 0x000000010200780c */ /* 0x000fc80003f05270 */
[----:B---3--:R-:W-:-:S04]  /*2200*/  SHF.R.U32.HI R6, RZ, R6, R3 ;  /* 0x00000006ff067219 */ /* 0x008fc80000011603 */
[----:B------:R-:W-:Y:S02]  /*2210*/  SEL R3, R11, R6, !P0 ;  /* 0x000000060b037207 */ /* 0x000fe40004000000 */
[----:B----4-:R-:W-:-:S04]  /*2220*/  ISETP.NE.AND P1, PT, R16, 0x1, PT ;  /* 0x000000011000780c */ /* 0x010fc80003f25270 */
[----:B------:R-:W-:-:S05]  /*2230*/  SEL R4, R13, R4, !P1 ;  /* 0x000000040d047207 */ /* 0x000fca0004800000 */
[----:B------:R-:W-:Y:S02]  /*2240*/  IMAD.IADD R5, R3, 0x1, -R4 ;  /* 0x0000000103057824 */ /* 0x000fe400078e0a04 */
[----:B------:R-:W-:Y:S02]  /*2250*/  IMAD.IADD R3, R4, 0x1, -R3 ;  /* 0x0000000104037824 */ /* 0x000fe400078e0a03 */
[----:B------:R-:W-:Y:S02]  /*2260*/  IMAD R13, R5, R16, R13 ;  /* 0x00000010050d7224 */ /* 0x000fe400078e020d */
[----:B------:R-:W-:-:S07]  /*2270*/  IMAD R11, R3, R2, R11 ;  /* 0x00000002030b7224 */ /* 0x000fce00078e020b */
.L_x_34:
[----:B------:R-:W-:Y:S01]  /*2280*/  VIADD R14, R14, 0x1 ;  /* 0x000000010e0e7836 */ /* 0x000fe20000000000 */
[----:B------:R-:W-:Y:S01]  /*2290*/  PLOP3.LUT P1, PT, PT, PT, PT, 0x80, 0x8 ;  /* 0x000000000008781c */ /* 0x000fe20003f2f070 */
[----:B------:R-:W-:Y:S02]  /*22a0*/  IMAD.IADD R21, R13, 0x1, R60 ;  /* 0x000000010d157824 */ /* 0x000fe400078e023c */
[----:B------:R-:W-:Y:S01]  /*22b0*/  IMAD.IADD R20, R11, 0x1, R58 ;  /* 0x000000010b147824 */ /* 0x000fe200078e023a */
[----:B------:R-:W-:-:S04]  /*22c0*/  ISETP.NE.AND P0, PT, R14, 0x2, PT ;  /* 0x000000020e00780c */ /* 0x000fc80003f05270 */
[----:B------:R-:W-:Y:S02]  /*22d0*/  SEL R3, RZ, 0x1, P0 ;  /* 0x00000001ff037807 */ /* 0x000fe40000000000 */
[----:B------:R-:W-:Y:S02]  /*22e0*/  SEL R14, R14, RZ, P0 ;  /* 0x000000ff0e0e7207 */ /* 0x000fe40000000000 */
[----:B------:R-:W-:Y:S01]  /*22f0*/  LOP3.LUT R12, R12, R3, RZ, 0x3c, !PT ;  /* 0x000000030c0c7212 */ /* 0x000fe200078e3cff */
[----:B------:R-:W-:Y:S06]  /*2300*/  @P2 BRA `(.L_x_35) ;  /* 0xfffffff000982947 */ /* 0x000fec000383ffff */
[----:B------:R-:W-:Y:S01]  /*2310*/  UIADD3 UR4, UPT, UPT, UR4, 0x28, URZ ;  /* 0x0000002804047890 */ /* 0x000fe2000fffe0ff */
[----:B------:R-:W-:-:S03]  /*2320*/  SHF.L.U32 R3, R15, 0x1f, RZ ;  /* 0x0000001f0f037819 */ /* 0x000fc600000006ff */
[----:B------:R-:W-:-:S09]  /*2330*/  ULEA UR5, UR6, UR4, 0x3 ;  /* 0x0000000406057291 */ /* 0x000fd2000f8e18ff */
[----:B------:R-:W1:Y:S02]  /*2340*/  SYNCS.PHASECHK.TRANS64.TRYWAIT P0, [UR5], R3 ;  /* 0x00000003ff0075a7 */ /* 0x000e640008001105 */
[----:B-1----:R-:W-:Y:S05]  /*2350*/  @!P0 BRA `(.L_x_36) ;  /* 0x0000005c000c8947 */ /* 0x002fea0003800000 */
.L_x_137:
[----:B------:R-:W-:-:S04]  /*2360*/  UIADD3 UR6, UPT, UPT, UR6, 0x1, URZ ;  /* 0x0000000106067890 */ /* 0x000fc8000fffe0ff */
[----:B------:R-:W-:-:S04]  /*2370*/  UISETP.NE.AND UP0, UPT, UR6, 0x5, UPT ;  /* 0x000000050600788c */ /* 0x000fc8000bf05270 */
[----:B------:R-:W-:Y:S02]  /*2380*/  USEL UR7, URZ, 0x1, UP0 ;  /* 0x00000001ff077887 */ /* 0x000fe40008000000 */
[----:B------:R-:W-:-:S04]  /*2390*/  USEL UR6, UR6, URZ, UP0 ;  /* 0x000000ff06067287 */ /* 0x000fc80008000000 */
[----:B------:R-:W-:Y:S01]  /*23a0*/  ULEA UR5, UR6, UR4, 0x3 ;  /* 0x0000000406057291 */ /* 0x000fe2000f8e18ff */
[----:B------:R-:W-:-:S04]  /*23b0*/  LOP3.LUT R2, R15, UR7, RZ, 0x3c, !PT ;  /* 0x000000070f027c12 */ /* 0x000fc8000f8e3cff */
[----:B-1----:R-:W-:-:S04]  /*23c0*/  SHF.L.U32 R3, R2, 0x1f, RZ ;  /* 0x0000001f02037819 */ /* 0x002fc800000006ff */
[----:B------:R-:W1:Y:S02]  /*23d0*/  SYNCS.PHASECHK.TRANS64.TRYWAIT P0, [UR5], R3 ;  /* 0x00000003ff0075a7 */ /* 0x000e640008001105 */
[----:B-1----:R-:W-:Y:S05]  /*23e0*/  @!P0 BRA `(.L_x_37) ;  /* 0x0000005c00008947 */ /* 0x002fea0003800000 */
.L_x_139:
        /* <DEDUP_REMOVED lines=9> */
.L_x_141:
        /* <DEDUP_REMOVED lines=9> */
.L_x_143:
[----:B------:R-:W-:-:S04]  /*2510*/  UIADD3 UR6, UPT, UPT, UR6, 0x1, URZ ;  /* 0x0000000106067890 */ /* 0x000fc8000fffe0ff */
[----:B------:R-:W-:-:S04]  /*2520*/  UISETP.NE.AND UP0, UPT, UR6, 0x5, UPT ;  /* 0x000000050600788c */ /* 0x000fc8000bf05270 */
[----:B------:R-:W-:Y:S02]  /*2530*/  USEL UR5, URZ, 0x1, UP0 ;  /* 0x00000001ff057887 */ /* 0x000fe40008000000 */
[----:B------:R-:W-:-:S04]  /*2540*/  USEL UR6, UR6, URZ, UP0 ;  /* 0x000000ff06067287 */ /* 0x000fc80008000000 */
[----:B------:R-:W-:Y:S01]  /*2550*/  ULEA UR6, UR6, UR4, 0x3 ;  /* 0x0000000406067291 */ /* 0x000fe2000f8e18ff */
[----:B-1----:R-:W-:-:S04]  /*2560*/  LOP3.LUT R3, R2, UR5, RZ, 0x3c, !PT ;  /* 0x0000000502037c12 */ /* 0x002fc8000f8e3cff */
[----:B------:R-:W-:Y:S01]  /*2570*/  SHF.L.U32 R3, R3, 0x1f, RZ ;  /* 0x0000001f03037819 */ /* 0x000fe200000006ff */
[----:B----4-:R-:W-:-:S07]  /*2580*/  IMAD.U32 R0, RZ, RZ, UR6 ;  /* 0x00000006ff007e24 */ /* 0x010fce000f8e00ff */
.L_x_40:
[----:B-1----:R1:W2:Y:S02]  /*2590*/  SYNCS.PHASECHK.TRANS64.TRYWAIT P0, [R0+URZ], R3 ;  /* 0x00000003000075a7 */ /* 0x0022a400080011ff */
[----:B--2---:R-:W-:Y:S05]  /*25a0*/  @!P0 NANOSLEEP.SYNCS 0x989680 ;  /* 0x009896800000895d */ /* 0x004fea0003900000 */
[----:B------:R-:W2:Y:S02]  /*25b0*/  @!P0 SYNCS.PHASECHK.TRANS64 P0, [R0+URZ], R3 ;  /* 0x00000003000085a7 */ /* 0x000ea400080010ff */
[----:B--2---:R-:W-:Y:S05]  /*25c0*/  @P0 EXIT ;  /* 0x000000000000094d */ /* 0x004fea0003800000 */
[----:B------:R-:W-:Y:S05]  /*25d0*/  BRA `(.L_x_40) ;  /* 0xfffffffc00ec7947 */ /* 0x000fea000383ffff */
.L_x_17:
[----:B------:R-:W-:-:S04]  /*25e0*/  UISETP.NE.AND UP1, UPT, UR37, URZ, UPT ;  /* 0x000000ff2500728c */ /* 0x000fc8000bf25270 */
[----:B------:R-:W-:-:S09]  /*25f0*/  UISETP.NE.OR UP1, UPT, UR8, 0x1, UP1 ;  /* 0x000000010800788c */ /* 0x000fd20008f25670 */
[----:B------:R-:W-:Y:S05]  /*2600*/  BRA.U UP1, `(.L_x_41) ;  /* 0x0000000501487547 */ /* 0x000fea000b800000 */
[----:B------:R-:W-:Y:S01]  /*2610*/  ISETP.NE.AND P2, PT, R2, RZ, PT ;  /* 0x000000ff0200720c */ /* 0x000fe20003f45270 */
[----:B------:R-:W-:Y:S01]  /*2620*/  IMAD.MOV.U32 R12, RZ, RZ, 0x1 ;  /* 0x00000001ff0c7424 */ /* 0x000fe200078e00ff */
[----:B------:R-:W-:Y:S02]  /*2630*/  CS2R R10, SRZ ;  /* 0x00000000000a7805 */ /* 0x000fe4000001ff00 */
[----:B------:R-:W-:Y:S01]  /*2640*/  CS2R R8, SRZ ;  /* 0x0000000000087805 */ /* 0x000fe2000001ff00 */
[----:B------:R-:W-:Y:S01]  /*2650*/  UMOV UR4, 0x400 ;  /* 0x0000040000047882 */ /* 0x000fe20000000000 */
[----:B------:R-:W-:Y:S01]  /*2660*/  UMOV UR6, URZ ;  /* 0x000000ff00067c82 */ /* 0x000fe20008000000 */
[----:B------:R-:W-:-:S12]  /*2670*/  ULEA UR37, UR37, UR4, 0x18 ;  /* 0x0000000425257291 */ /* 0x000fd8000f8ec0ff */
.L_x_45:
[----:B------:R-:W-:Y:S02]  /*2680*/  LEA R0, R8, UR37, 0x3 ;  /* 0x0000002508007c11 */ /* 0x000fe4000f8e18ff */
[----:B------:R-:W-:-:S03]  /*2690*/  SHF.L.U32 R5, R9, 0x1f, RZ ;  /* 0x0000001f09057819 */ /* 0x000fc600000006ff */
[----:B------:R-:W-:Y:S01]  /*26a0*/  VIADD R4, R0, 0x110 ;  /* 0x0000011000047836 */ /* 0x000fe20000000000 */
[----:B------:R-:W1:Y:S02]  /*26b0*/  SYNCS.PHASECHK.TRANS64.TRYWAIT P0, [R0+URZ+0x100], R5 ;  /* 0x00010005000075a7 */ /* 0x000e6400080011ff */
[----:B-1----:R-:W-:Y:S05]  /*26c0*/  @!P0 BRA `(.L_x_42) ;  /* 0x0000005800908947 */ /* 0x002fea0003800000 */
.L_x_144:
[----:B------:R-:W-:Y:S01]  /*26d0*/  ULEA UR5, UR6, UR37, 0x3 ;  /* 0x0000002506057291 */ /* 0x000fe2000f8e18ff */
[----:B------:R-:W-:Y:S02]  /*26e0*/  PRMT R4, RZ, 0x654, R4 ;  /* 0x00000654ff047816 */ /* 0x000fe40000000004 */
[----:B-1----:R-:W-:Y:S01]  /*26f0*/  SHF.L.U32 R5, R12, 0x1f, RZ ;  /* 0x0000001f0c057819 */ /* 0x002fe200000006ff */
[----:B------:R-:W-:Y:S01]  /*2700*/  UIADD3 UR4, UPT, UPT, UR5, 0xa0, URZ ;  /* 0x000000a005047890 */ /* 0x000fe2000fffe0ff */
[----:B------:R1:W-:Y:S05]  /*2710*/  SYNCS.ARRIVE.TRANS64.RED.A1T0 RZ, [R4+URZ], RZ ;  /* 0x000000ff04ff79a7 */ /* 0x0003ea00081004ff */
[----:B------:R-:W-:Y:S01]  /*2720*/  IMAD.U32 R7, RZ, RZ, UR4 ;  /* 0x00000004ff077e24 */ /* 0x000fe2000f8e00ff */
[----:B------:R-:W2:Y:S04]  /*2730*/  SYNCS.PHASECHK.TRANS64.TRYWAIT P0, [UR5+0xb0], R5 ;  /* 0x0000b005ff0075a7 */ /* 0x000ea80008001105 */
[----:B------:R-:W-:Y:S01]  /*2740*/  PRMT R6, R2, 0x654, R7 ;  /* 0x0000065402067816 */ /* 0x000fe20000000007 */
[----:B-1----:R-:W-:Y:S01]  /*2750*/  @!P2 IMAD.MOV.U32 R4, RZ, RZ, 0x10 ;  /* 0x00000010ff04a424 */ /* 0x002fe200078e00ff */
[----:B--2---:R-:W-:Y:S06]  /*2760*/  @!P0 BRA `(.L_x_43) ;  /* 0x00000058007c8947 */ /* 0x004fec0003800000 */
.L_x_146:
[----:B------:R-:W-:Y:S01]  /*2770*/  ULEA UR4, UR6, UR37, 0x4 ;  /* 0x0000002506047291 */ /* 0x000fe2000f8e20ff */
[----:B------:R-:W-:Y:S01]  /*2780*/  SEL R3, R6, R3, !P2 ;  /* 0x0000000306037207 */ /* 0x000fe20005000000 */
[----:B------:R-:W-:Y:S01]  /*2790*/  UIADD3 UR5, UPT, UPT, UR5, 0xa0, URZ ;  /* 0x000000a005057890 */ /* 0x000fe2000fffe0ff */
[----:B-1----:R-:W-:Y:S01]  /*27a0*/  LEA R0, R11, UR37, 0x3 ;  /* 0x000000250b007c11 */ /* 0x002fe2000f8e18ff */
[----:B------:R-:W-:Y:S01]  /*27b0*/  UIADD3 UR4, UPT, UPT, UR4, 0x130, URZ ;  /* 0x0000013004047890 */ /* 0x000fe2000fffe0ff */
[----:B------:R-:W-:Y:S01]  /*27c0*/  SHF.L.U32 R5, R10, 0x1f, RZ ;  /* 0x0000001f0a057819 */ /* 0x000fe200000006ff */
[----:B------:R1:W-:Y:S01]  /*27d0*/  @!P2 SYNCS.ARRIVE.TRANS64.RED RZ, [R3+URZ], R4 ;  /* 0x0000000403ffa9a7 */ /* 0x0003e200080004ff */
[----:B------:R-:W-:Y:S01]  /*27e0*/  UIADD3 UR6, UPT, UPT, UR6, 0x1, URZ ;  /* 0x0000000106067890 */ /* 0x000fe2000fffe0ff */
[----:B------:R-:W-:-:S03]  /*27f0*/  VIADD R8, R8, 0x1 ;  /* 0x0000000108087836 */ /* 0x000fc60000000000 */
[----:B------:R-:W-:Y:S02]  /*2800*/  UISETP.NE.AND UP0, UPT, UR6, 0x2, UPT ;  /* 0x000000020600788c */ /* 0x000fe4000bf05270 */
[----:B------:R-:W-:Y:S06]  /*2810*/  UGETNEXTWORKID.BROADCAST [UR4], [UR5] ;  /* 0x00000000040073ca */ /* 0x000fec0008000100 */
[----:B------:R-:W-:Y:S01]  /*2820*/  USEL UR4, URZ, 0x1, UP0 ;  /* 0x00000001ff047887 */ /* 0x000fe20008000000 */
[----:B------:R-:W-:Y:S01]  /*2830*/  ISETP.NE.AND P0, PT, R8, 0x2, PT ;  /* 0x000000020800780c */ /* 0x000fe20003f05270 */
[----:B------:R-:W-:Y:S01]  /*2840*/  USEL UR6, UR6, URZ, UP0 ;  /* 0x000000ff06067287 */ /* 0x000fe20008000000 */
[----:B------:R-:W2:Y:S03]  /*2850*/  SYNCS.PHASECHK.TRANS64.TRYWAIT P1, [R0+URZ+0xa0], R5 ;  /* 0x0000a005000075a7 */ /* 0x000ea600080211ff */
[----:B------:R-:W-:Y:S01]  /*2860*/  LOP3.LUT R12, R12, UR4, RZ, 0x3c, !PT ;  /* 0x000000040c0c7c12 */ /* 0x000fe2000f8e3cff */
[----:B-12---:R-:W-:Y:S07]  /*2870*/  @!P1 BRA `(.L_x_44) ;  /* 0x0000005800509947 */ /* 0x006fee0003800000 */
.L_x_147:
[C---:B------:R-:W-:Y:S01]  /*2880*/  LEA R4, R11.reuse, UR37, 0x4 ;  /* 0x000000250b047c11 */ /* 0x040fe2000f8e20ff */
[----:B-1----:R-:W-:Y:S01]  /*2890*/  VIADD R0, R0, 0xb0 ;  /* 0x000000b000007836 */ /* 0x002fe20000000000 */
[----:B------:R-:W-:Y:S01]  /*28a0*/  SEL R8, R8, RZ, P0 ;  /* 0x000000ff08087207 */ /* 0x000fe20000000000 */
[----:B------:R-:W-:-:S03]  /*28b0*/  VIADD R11, R11, 0x1 ;  /* 0x000000010b0b7836 */ /* 0x000fc60000000000 */
[----:B------:R-:W1:Y:S01]  /*28c0*/  LDS.128 R4, [R4+0x130] ;  /* 0x0001300004047984 */ /* 0x000e620000000c00 */
[----:B------:R-:W-:Y:S02]  /*28d0*/  PRMT R0, RZ, 0x654, R0 ;  /* 0x00000654ff007816 */ /* 0x000fe40000000000 */
[C---:B------:R-:W-:Y:S01]  /*28e0*/  ISETP.NE.AND P1, PT, R11.reuse, 0x2, PT ;  /* 0x000000020b00780c */ /* 0x040fe20003f25270 */
[----:B------:R-:W-:Y:S01]  /*28f0*/  @!PT LDS RZ, [RZ] ;  /* 0x00000000fffff984 */ /* 0x000fe20000000800 */
[----:B------:R-:W-:Y:S01]  /*2900*/  @!PT LDS RZ, [RZ] ;  /* 0x00000000fffff984 */ /* 0x000fe20000000800 */
[----:B------:R-:W-:Y:S01]  /*2910*/  @!PT LDS RZ, [RZ] ;  /* 0x00000000fffff984 */ /* 0x000fe20000000800 */
[----:B------:R-:W-:Y:S01]  /*2920*/  @!PT LDS RZ, [RZ] ;  /* 0x00000000fffff984 */ /* 0x000fe20000000800 */
[----:B------:R2:W-:Y:S06]  /*2930*/  MEMBAR.ALL.CTA ;  /* 0x0000000000007992 */ /* 0x0005ec0000008000 */
[----:B--2---:R-:W2:Y:S01]  /*2940*/  FENCE.VIEW.ASYNC.S ;  /* 0x00000000000073c6 */ /* 0x004ea20000000000 */
[----:B------:R-:W-:Y:S01]  /*2950*/  SEL R11, R11, RZ, P1 ;  /* 0x000000ff0b0b7207 */ /* 0x000fe20000800000 */
[----:B--2---:R2:W-:Y:S01]  /*2960*/  SYNCS.ARRIVE.TRANS64.RED.A1T0 RZ, [R0+URZ], RZ ;  /* 0x000000ff00ff79a7 */ /* 0x0045e200081004ff */
[----:B-1----:R-:W-:-:S02]  /*2970*/  LOP3.LUT P3, RZ, R6, 0x1, RZ, 0xc0, !PT ;  /* 0x0000000106ff7812 */ /* 0x002fc4000786c0ff */
[----:B------:R-:W-:-:S04]  /*2980*/  SEL R5, RZ, 0x1, P1 ;  /* 0x00000001ff057807 */ /* 0x000fc80000800000 */
[----:B------:R-:W-:Y:S02]  /*2990*/  LOP3.LUT R10, R10, R5, RZ, 0x3c, !PT ;  /* 0x000000050a0a7212 */ /* 0x000fe400078e3cff */
[----:B--2---:R-:W-:-:S04]  /*29a0*/  SEL R0, RZ, 0x1, P0 ;  /* 0x00000001ff007807 */ /* 0x004fc80000000000 */
[----:B------:R-:W-:Y:S01]  /*29b0*/  LOP3.LUT R9, R9, R0, RZ, 0x3c, !PT ;  /* 0x0000000009097212 */ /* 0x000fe200078e3cff */
[----:B------:R-:W-:Y:S06]  /*29c0*/  @P3 BRA `(.L_x_45) ;  /* 0xfffffffc002c3947 */ /* 0x000fec000383ffff */
[----:B------:R-:W-:Y:S01]  /*29d0*/  ULEA UR5, UR6, UR37, 0x3 ;  /* 0x0000002506057291 */ /* 0x000fe2000f8e18ff */
[----:B------:R-:W-:-:S08]  /*29e0*/  SHF.L.U32 R3, R12, 0x1f, RZ ;  /* 0x0000001f0c037819 */ /* 0x000fd000000006ff */
[----:B------:R-:W1:Y:S02]  /*29f0*/  SYNCS.PHASECHK.TRANS64 P0, [UR5+0xb0], R3 ;  /* 0x0000b003ff0075a7 */ /* 0x000e640008001005 */
[----:B-1----:R-:W-:Y:S05]  /*2a00*/  @P0 BRA `(.L_x_46) ;  /* 0x0000000000080947 */ /* 0x002fea0003800000 */
[----:B------:R-:W1:Y:S02]  /*2a10*/  SYNCS.PHASECHK.TRANS64.TRYWAIT P0, [UR5+0xb0], R3 ;  /* 0x0000b003ff0075a7 */ /* 0x000e640008001105 */
[----:B-1----:R-:W-:Y:S05]  /*2a20*/  @!P0 BRA `(.L_x_47) ;  /* 0x0000005400f88947 */ /* 0x002fea0003800000 */
.L_x_46:
[----:B------:R-:W-:-:S04]  /*2a30*/  UIADD3 UR4, UPT, UPT, UR6, 0x1, URZ ;  /* 0x0000000106047890 */ /* 0x000fc8000fffe0ff */
[----:B------:R-:W-:-:S04]  /*2a40*/  UISETP.NE.AND UP0, UPT, UR4, 0x2, UPT ;  /* 0x000000020400788c */ /* 0x000fc8000bf05270 */
[----:B------:R-:W-:Y:S02]  /*2a50*/  USEL UR7, URZ, 0x1, UP0 ;  /* 0x00000001ff077887 */ /* 0x000fe40008000000 */
[----:B------:R-:W-:-:S04]  /*2a60*/  USEL UR4, UR4, URZ, UP0 ;  /* 0x000000ff04047287 */ /* 0x000fc80008000000 */
[----:B------:R-:W-:Y:S01]  /*2a70*/  ULEA UR4, UR4, UR37, 0x3 ;  /* 0x0000002504047291 */ /* 0x000fe2000f8e18ff */
[----:B-1----:R-:W-:-:S04]  /*2a80*/  LOP3.LUT R3, R12, UR7, RZ, 0x3c, !PT ;  /* 0x000000070c037c12 */ /* 0x002fc8000f8e3cff */
[----:B------:R-:W-:-:S04]  /*2a90*/  SHF.L.U32 R0, R3, 0x1f, RZ ;  /* 0x0000001f03007819 */ /* 0x000fc800000006ff */
[----:B------:R-:W1:Y:S02]  /*2aa0*/  SYNCS.PHASECHK.TRANS64 P0, [UR4+0xb0], R0 ;  /* 0x0000b000ff0075a7 */ /* 0x000e640008001004 */
[----:B-1----:R-:W-:Y:S05]  /*2ab0*/  @P0 EXIT ;  /* 0x000000000000094d */ /* 0x002fea0003800000 */
[----:B------:R-:W-:Y:S02]  /*2ac0*/  SHF.L.U32 R3, R3, 0x1f, RZ ;  /* 0x0000001f03037819 */ /* 0x000fe400000006ff */
[----:B------:R-:W-:-:S07]  /*2ad0*/  MOV R0, UR4 ;  /* 0x0000000400007c02 */ /* 0x000fce0008000f00 */
.L_x_48:
[----:B-1----:R1:W2:Y:S02]  /*2ae0*/  SYNCS.PHASECHK.TRANS64.TRYWAIT P0, [R0+URZ+0xb0], R3 ;  /* 0x0000b003000075a7 */ /* 0x0022a400080011ff */
[----:B--2---:R-:W-:Y:S05]  /*2af0*/  @!P0 NANOSLEEP.SYNCS 0x989680 ;  /* 0x009896800000895d */ /* 0x004fea0003900000 */
[----:B------:R-:W2:Y:S02]  /*2b00*/  @!P0 SYNCS.PHASECHK.TRANS64 P0, [R0+URZ+0xb0], R3 ;  /* 0x0000b003000085a7 */ /* 0x000ea400080010ff */
[----:B--2---:R-:W-:Y:S05]  /*2b10*/  @P0 EXIT ;  /* 0x000000000000094d */ /* 0x004fea0003800000 */
[----:B------:R-:W-:Y:S05]  /*2b20*/  BRA `(.L_x_48) ;  /* 0xfffffffc00ec7947 */ /* 0x000fea000383ffff */
.L_x_41:
[----:B------:R-:W-:-:S09]  /*2b30*/  UISETP.NE.AND UP1, UPT, UR8, URZ, UPT ;  /* 0x000000ff0800728c */ /* 0x000fd2000bf25270 */
[----:B------:R-:W-:Y:S05]  /*2b40*/  BRA.U UP1, `(.L_x_49) ;  /* 0x0000000d01947547 */ /* 0x000fea000b800000 */
[----:B------:R-:W-:Y:S01]  /*2b50*/  UMOV UR4, 0x40 ;  /* 0x0000004000047882 */ /* 0x000fe20000000000 */
[----:B------:R-:W-:Y:S01]  /*2b60*/  NOP ;  /* 0x0000000000007918 */ /* 0x000fe20000000000 */
[----:B------:R-:W-:Y:S01]  /*2b70*/  ULEA UR4, UR37, UR4, 0x18 ;  /* 0x0000000425047291 */ /* 0x000fe2000f8ec0ff */
[----:B------:R-:W-:Y:S02]  /*2b80*/  UMOV UR5, 0x400 ;  /* 0x0000040000057882 */ /* 0x000fe40000000000 */
[----:B------:R-:W-:-:S06]  /*2b90*/  ULEA UR37, UR37, UR5, 0x18 ;  /* 0x0000000525257291 */ /* 0x000fcc000f8ec0ff */
[----:B------:R-:W1:Y:S02]  /*2ba0*/  LDS.U8 R0, [UR4+0x1c] ;  /* 0x00001c04ff007984 */ /* 0x000e640008000000 */
[----:B-1----:R-:W-:-:S13]  /*2bb0*/  ISETP.NE.AND P0, PT, R0, RZ, PT ;  /* 0x000000ff0000720c */ /* 0x002fda0003f05270 */
[----:B------:R-:W-:Y:S05]  /*2bc0*/  @P0 BRA `(.L_x_50) ;  /* 0x0000000000580947 */ /* 0x000fea0003800000 */
[----:B------:R-:W-:-:S13]  /*2bd0*/  ELECT P0, URZ, PT ;  /* 0x0000000000ff782f */ /* 0x000fda0003800000 */
[----:B------:R-:W-:Y:S05]  /*2be0*/  @!P0 BRA `(.L_x_51) ;  /* 0x0000000000608947 */ /* 0x000fea0003800000 */
[----:B------:R-:W-:Y:S01]  /*2bf0*/  UMOV UR5, 0x10 ;  /* 0x0000001000057882 */ /* 0x000fe20000000000 */
[----:B------:R-:W-:Y:S01]  /*2c00*/  HFMA2 R0, -RZ, RZ, 0, 5.9604644775390625e-08 ;  /* 0x00000001ff007431 */ /* 0x000fe200000001ff */
[----:B------:R-:W-:-:S03]  /*2c10*/  MOV R2, 0xffff ;  /* 0x0000ffff00027802 */ /* 0x000fc60000000f00 */
[----:B------:R-:W-:Y:S04]  /*2c20*/  DEPBAR.LE SB1, 0x36 ;  /* 0x00009d800000791a */ /* 0x000fe80000000000 */
[----:B------:R-:W1:Y:S02]  /*2c30*/  UTCATOMSWS.FIND_AND_SET.ALIGN UP0, UR5, UR5 ;  /* 0x00000005000575e3 */ /* 0x000e640008000800 */
[----:B-1----:R-:W-:Y:S01]  /*2c40*/  MOV R3, UR5 ;  /* 0x0000000500037c02 */ /* 0x002fe20008000f00 */
[----:B------:R-:W-:Y:S06]  /*2c50*/  BRA.U UP0, `(.L_x_52) ;  /* 0x0000000100187547 */ /* 0x000fec000b800000 */
.L_x_53:
[----:B------:R-:W-:Y:S05]  /*2c60*/  NANOSLEEP 0x64 ;  /* 0x000000640000795d */ /* 0x000fea0003800000 */
[----:B------:R-:W-:-:S05]  /*2c70*/  UMOV UR5, 0x10 ;  /* 0x0000001000057882 */ /* 0x000fca0000000000 */
[----:B------:R-:W-:Y:S04]  /*2c80*/  DEPBAR.LE SB1, 0x36 ;  /* 0x00009d800000791a */ /* 0x000fe80000000000 */
[----:B------:R-:W1:Y:S02]  /*2c90*/  UTCATOMSWS.FIND_AND_SET.ALIGN UP0, UR5, UR5 ;  /* 0x00000005000575e3 */ /* 0x000e640008000800 */
[----:B-1----:R-:W-:Y:S01]  /*2ca0*/  MOV R3, UR5 ;  /* 0x0000000500037c02 */ /* 0x002fe20008000f00 */
[----:B------:R-:W-:Y:S05]  /*2cb0*/  BRA.U !UP0, `(.L_x_53) ;  /* 0xfffffffd08e87547 */ /* 0x000fea000b83ffff */
.L_x_52:
[-C--:B------:R-:W-:Y:S02]  /*2cc0*/  SHF.L.U32 R2, R2, R3.reuse, RZ ;  /* 0x0000000302027219 */ /* 0x080fe400000006ff */
[----:B------:R-:W-:Y:S01]  /*2cd0*/  SHF.L.U32 R0, R0, R3, RZ ;  /* 0x0000000300007219 */ /* 0x000fe200000006ff */
[----:B------:R-:W-:Y:S02]  /*2ce0*/  IMAD.SHL.U32 R3, R3, 0x20, RZ ;  /* 0x0000002003037824 */ /* 0x000fe400078e00ff */
[----:B------:R1:W-:Y:S04]  /*2cf0*/  ATOMS.OR RZ, [UR4+0x14], R2 ;  /* 0x00001402ffff798c */ /* 0x0003e8000b000004 */
[----:B------:R1:W-:Y:S04]  /*2d00*/  ATOMS.OR RZ, [UR4+0x18], R0 ;  /* 0x00001800ffff798c */ /* 0x0003e8000b000004 */
[----:B------:R1:W-:Y:S01]  /*2d10*/  STS [UR37+0x150], R3 ;  /* 0x00015003ff007988 */ /* 0x0003e20008000825 */
[----:B------:R-:W-:Y:S05]  /*2d20*/  BRA `(.L_x_51) ;  /* 0x0000000000107947 */ /* 0x000fea0003800000 */
.L_x_50:
[----:B------:R-:W-:Y:S02]  /*2d30*/  MOV R0, 0xffffffff ;  /* 0xffffffff00007802 */ /* 0x000fe40000000f00 */
[----:B------:R-:W-:-:S03]  /*2d40*/  MOV R2, 0x2d70 ;  /* 0x00002d7000027802 */ /* 0x000fc60000000f00 */
[----:B------:R1:W-:Y:S04]  /*2d50*/  STS [UR37+0x150], R0 ;  /* 0x00015000ff007988 */ /* 0x0003e80008000825 */
[----:B-1-3-5:R-:W-:Y:S05]  /*2d60*/  CALL.REL.NOINC `($__internal_1_$__cuda_sm10x_tcgen05_guardrail_trap_phase_invalid_during_alloc) ;  /* 0x0000005c00407944 */ /* 0x02afea0003c00000 */
.L_x_51:
[----:B------:R-:W-:Y:S05]  /*2d70*/  WARPSYNC.ALL ;  /* 0x0000000000007948 */ /* 0x000fea0003800000 */
[----:B------:R-:W2:Y:S01]  /*2d80*/  S2UR UR6, SR_CgaCtaId ;  /* 0x00000000000679c3 */ /* 0x000ea20000008800 */
[----:B------:R-:W-:Y:S01]  /*2d90*/  UMOV UR4, 0x400 ;  /* 0x0000040000047882 */ /* 0x000fe20000000000 */
[----:B------:R-:W-:-:S06]  /*2da0*/  NOP ;  /* 0x0000000000007918 */ /* 0x000fcc0000000000 */
[----:B------:R-:W-:Y:S06]  /*2db0*/  BAR.ARV 0x6, 0xa0 ;  /* 0x0182800000007b1d */ /* 0x000fec0000002000 */
[----:B------:R-:W4:Y:S01]  /*2dc0*/  LDCU UR7, c[0x0][0x38c] ;  /* 0x00007180ff0777ac */ /* 0x000f220008000800 */
[----:B------:R-:W-:Y:S01]  /*2dd0*/  IMAD.MOV.U32 R11, RZ, RZ, 0x1 ;  /* 0x00000001ff0b7424 */ /* 0x000fe200078e00ff */
[----:B------:R-:W-:Y:S01]  /*2de0*/  CS2R R8, SRZ ;  /* 0x0000000000087805 */ /* 0x000fe2000001ff00 */
[----:B------:R-:W-:Y:S01]  /*2df0*/  IMAD.MOV.U32 R10, RZ, RZ, RZ ;  /* 0x000000ffff0a7224 */ /* 0x000fe200078e00ff */
[----:B------:R-:W-:Y:S01]  /*2e00*/  UMOV UR18, URZ ;  /* 0x000000ff00127c82 */ /* 0x000fe20008000000 */
[----:B------:R-:W-:Y:S01]  /*2e10*/  UMOV UR17, URZ ;  /* 0x000000ff00117c82 */ /* 0x000fe20008000000 */
[----:B------:R-:W-:Y:S01]  /*2e20*/  UMOV UR22, 0x0 ;  /* 0x0000000000167882 */ /* 0x000fe20000000000 */
[----:B------:R-:W-:Y:S01]  /*2e30*/  UMOV UR23, 0x4200010 ;  /* 0x0420001000177882 */ /* 0x000fe20000000000 */
[----:B------:R-:W-:Y:S01]  /*2e40*/  UMOV UR20, 0x0 ;  /* 0x0000000000147882 */ /* 0x000fe20000000000 */
[----:B------:R-:W-:Y:S01]  /*2e50*/  UMOV UR21, 0x4200010 ;  /* 0x0420001000157882 */ /* 0x000fe20000000000 */
[----:B--2---:R-:W-:Y:S01]  /*2e60*/  ULEA UR6, UR6, UR4, 0x18 ;  /* 0x0000000406067291 */ /* 0x004fe2000f8ec0ff */
[----:B------:R-:W2:Y:S03]  /*2e70*/  LDCU UR4, c[0x0][0x38c] ;  /* 0x00007180ff0477ac */ /* 0x000ea60008000800 */
[----:B------:R-:W-:-:S02]  /*2e80*/  UIADD3 UR11, UPT, UPT, UR6, 0x4400, URZ ;  /* 0x00004400060b7890 */ /* 0x000fc4000fffe0ff */
[----:B----4-:R-:W-:-:S03]  /*2e90*/  UIADD3 UR7, UPT, UPT, UR7, 0x1f, URZ ;  /* 0x0000001f07077890 */ /* 0x010fc6000fffe0ff */
[----:B-1----:R-:W1:Y:S01]  /*2ea0*/  LDS R0, [UR6+0x150] ;  /* 0x00015006ff007984 */ /* 0x002e620008000800 */
[----:B------:R-:W-:Y:S02]  /*2eb0*/  UIADD3 UR12, UPT, UPT, UR6, 0x9400, URZ ;  /* 0x00009400060c7890 */ /* 0x000fe4000fffe0ff */
[----:B------:R-:W-:Y:S02]  /*2ec0*/  USHF.R.S32.HI UR5, URZ, 0x1f, UR7 ;  /* 0x0000001fff057899 */ /* 0x000fe40008011407 */
[----:B------:R-:W-:Y:S02]  /*2ed0*/  USHF.R.U32.HI UR11, URZ, 0x4, UR11 ;  /* 0x00000004ff0b7899 */ /* 0x000fe4000801160b */
[----:B------:R-:W-:Y:S02]  /*2ee0*/  ULEA.HI UR5, UR5, UR7, URZ, 0x5 ;  /* 0x0000000705057291 */ /* 0x000fe4000f8f28ff */
[----:B------:R-:W-:Y:S02]  /*2ef0*/  USHF.R.U32.HI UR12, URZ, 0x4, UR12 ;  /* 0x00000004ff0c7899 */ /* 0x000fe4000801160c */
[----:B------:R-:W-:-:S02]  /*2f00*/  USHF.R.S32.HI UR5, URZ, 0x5, UR5 ;  /* 0x00000005ff057899 */ /* 0x000fc40008011405 */
[----:B------:R-:W-:Y:S02]  /*2f10*/  ULOP3.LUT UR11, UR11, 0x3fff, URZ, 0xc0, !UPT ;  /* 0x00003fff0b0b7892 */ /* 0x000fe4000f8ec0ff */
[----:B------:R-:W-:Y:S02]  /*2f20*/  UISETP.LT.AND UP0, UPT, UR5, 0x1, UPT ;  /* 0x000000010500788c */ /* 0x000fe4000bf01270 */
[----:B------:R-:W-:Y:S02]  /*2f30*/  ULOP3.LUT UR12, UR12, 0x3fff, URZ, 0xc0, !UPT ;  /* 0x00003fff0c0c7892 */ /* 0x000fe4000f8ec0ff */
[----:B------:R-:W-:Y:S02]  /*2f40*/  USEL UR10, UR5, 0x1, !UP0 ;  /* 0x00000001050a7887 */ /* 0x000fe4000c000000 */
[----:B------:R-:W-:Y:S02]  /*2f50*/  ULOP3.LUT UR11, UR11, 0x10000, URZ, 0xfc, !UPT ;  /* 0x000100000b0b7892 */ /* 0x000fe4000f8efcff */
[----:B------:R-:W-:-:S02]  /*2f60*/  ULOP3.LUT UR12, UR12, 0x10000, URZ, 0xfc, !UPT ;  /* 0x000100000c0c7892 */ /* 0x000fc4000f8efcff */
[----:B------:R-:W-:Y:S02]  /*2f70*/  UIADD3 UR10, UPT, UPT, -UR10, URZ, URZ ;  /* 0x000000ff0a0a7290 */ /* 0x000fe4000fffe1ff */
[----:B--2---:R-:W-:Y:S01]  /*2f80*/  UISETP.GE.AND UP3, UPT, UR4, 0x1, UPT ;  /* 0x000000010400788c */ /* 0x004fe2000bf66270 */
[----:B-1----:R-:W-:-:S15]  /*2f90*/  R2UR UR19, R0 ;  /* 0x00000000001372ca */ /* 0x002fde00000e0000 */
.L_x_60:
[----:B------:R-:W-:Y:S02]  /*2fa0*/  LEA R0, R10, UR6, 0x3 ;  /* 0x000000060a007c11 */ /* 0x000fe4000f8e18ff */
[----:B------:R-:W-:Y:S02]  /*2fb0*/  SHF.L.U32 R5, R9, 0x1f, RZ ;  /* 0x0000001f09057819 */ /* 0x000fe400000006ff */
[----:B------:R-:W-:Y:S01]  /*2fc0*/  PLOP3.LUT P0, PT, PT, PT, UP3, 0x80, 0x8 ;  /* 0x000000000008781c */ /* 0x000fe20003f0f038 */
[----:B------:R-:W-:Y:S01]  /*2fd0*/  VIADD R3, R0, 0xb0 ;  /* 0x000000b000037836 */ /* 0x000fe20000000000 */
[----:B-1----:R-:W1:Y:S02]  /*2fe0*/  SYNCS.PHASECHK.TRANS64.TRYWAIT P1, [R0+URZ+0xa0], R5 ;  /* 0x0000a005000075a7 */ /* 0x002e6400080211ff */
[----:B-1--4-:R-:W-:Y:S09]  /*2ff0*/  @!P1 BRA `(.L_x_54) ;  /* 0x00000050009c9947 */ /* 0x012ff20003800000 */
.L_x_149:
[----:B------:R-:W-:Y:S01]  /*3000*/  LEA R4, R10, UR6, 0x4 ;  /* 0x000000060a047c11 */ /* 0x000fe2000f8e20ff */
[----:B------:R-:W-:Y:S01]  /*3010*/  @UP3 ULEA UR4, UR17, UR6, 0x3 ;  /* 0x0000000611043291 */ /* 0x000fe2000f8e18ff */
[----:B------:R-:W-:Y:S01]  /*3020*/  PLOP3.LUT P2, PT, PT, PT, PT, 0x80, 0x8 ;  /* 0x000000000008781c */ /* 0x000fe20003f4f070 */
[----:B------:R-:W-:Y:S01]  /*3030*/  ULEA UR8, UR18, UR6, 0x3 ;  /* 0x0000000612087291 */ /* 0x000fe2000f8e18ff */
[----:B------:R-:W-:Y:S02]  /*3040*/  PRMT R3, RZ, 0x654, R3 ;  /* 0x00000654ff037816 */ /* 0x000fe40000000003 */
[----:B-1----:R-:W1:Y:S01]  /*3050*/  LDS.128 R4, [R4+0x130] ;  /* 0x0001300004047984 */ /* 0x002e620000000c00 */
[----:B------:R-:W-:Y:S02]  /*3060*/  @P0 SHF.L.U32 R2, R8, 0x1f, RZ ;  /* 0x0000001f08020819 */ /* 0x000fe400000006ff */
[----:B------:R-:W-:Y:S01]  /*3070*/  SHF.L.U32 R0, R11, 0x1f, RZ ;  /* 0x0000001f0b007819 */ /* 0x000fe200000006ff */
[----:B------:R-:W-:Y:S01]  /*3080*/  @!PT LDS RZ, [RZ] ;  /* 0x00000000fffff984 */ /* 0x000fe20000000800 */
[----:B------:R-:W-:Y:S01]  /*3090*/  @!PT LDS RZ, [RZ] ;  /* 0x00000000fffff984 */ /* 0x000fe20000000800 */
[----:B------:R-:W-:Y:S01]  /*30a0*/  @!PT LDS RZ, [RZ] ;  /* 0x00000000fffff984 */ /* 0x000fe20000000800 */
[----:B------:R-:W-:Y:S01]  /*30b0*/  @!PT LDS RZ, [RZ] ;  /* 0x00000000fffff984 */ /* 0x000fe20000000800 */
[----:B------:R2:W-:Y:S06]  /*30c0*/  MEMBAR.ALL.CTA ;  /* 0x0000000000007992 */ /* 0x0005ec0000008000 */
[----:B--2---:R-:W2:Y:S02]  /*30d0*/  FENCE.VIEW.ASYNC.S ;  /* 0x00000000000073c6 */ /* 0x004ea40000000000 */
[----:B--2---:R2:W-:Y:S01]  /*30e0*/  SYNCS.ARRIVE.TRANS64.RED.A1T0 RZ, [R3+URZ], RZ ;  /* 0x000000ff03ff79a7 */ /* 0x0045e200081004ff */
[----:B------:R2:W4:Y:S01]  /*30f0*/  @P0 SYNCS.PHASECHK.TRANS64.TRYWAIT P2, [UR4], R2 ;  /* 0x00000002ff0005a7 */ /* 0x0005220008041104 */
[----:B------:R-:W-:Y:S01]  /*3100*/  ULEA.HI UR4, UR18, UR18, URZ, 0x1 ;  /* 0x0000001212047291 */ /* 0x000fe2000f8f08ff */
[----:B-1----:R-:W-:-:S03]  /*3110*/  LOP3.LUT P1, RZ, R6, 0x1, RZ, 0xc0, !PT ;  /* 0x0000000106ff7812 */ /* 0x002fc6000782c0ff */
[----:B------:R-:W-:Y:S02]  /*3120*/  USHF.L.U32 UR9, UR4, 0x6, URZ ;  /* 0x0000000604097899 */ /* 0x000fe400080006ff */
[----:B------:R-:W-:Y:S02]  /*3130*/  ULOP3.LUT UR4, UR4, 0xffe, URZ, 0xc0, !UPT ;  /* 0x00000ffe04047892 */ /* 0x000fe4000f8ec0ff */
[----:B------:R-:W-:Y:S02]  /*3140*/  ULOP3.LUT UR9, UR9, 0xffffff80, URZ, 0xc0, !UPT ;  /* 0xffffff8009097892 */ /* 0x000fe4000f8ec0ff */
[----:B------:R-:W-:Y:S02]  /*3150*/  UIADD3 UR4, UPT, UPT, -UR4, UR18, URZ ;  /* 0x0000001204047290 */ /* 0x000fe4000fffe1ff */
[----:B------:R-:W-:Y:S01]  /*3160*/  UIADD3 UR9, UPT, UPT, UR19, UR9, URZ ;  /* 0x0000000913097290 */ /* 0x000fe2000fffe0ff */
[----:B------:R-:W1:Y:S03]  /*3170*/  SYNCS.PHASECHK.TRANS64.TRYWAIT P0, [UR8+0xe0], R0 ;  /* 0x0000e000ff0075a7 */ /* 0x000e660008001108 */
[----:B------:R-:W-:Y:S01]  /*3180*/  ULEA UR9, UR4, UR9, 0x14 ;  /* 0x0000000904097291 */ /* 0x000fe2000f8ea0ff */
[----:B-12-4-:R-:W-:Y:S11]  /*3190*/  @!P0 BRA `(.L_x_55) ;  /* 0x0000005000488947 */ /* 0x016ff60003800000 */
.L_x_151:
[----:B------:R-:W-:Y:S01]  /*31a0*/  IADD3 R10, PT, PT, R10, 0x1, RZ ;  /* 0x000000010a0a7810 */ /* 0x000fe20007ffe0ff */
[----:B------:R-:W-:Y:S06]  /*31b0*/  BRA.U !UP3, `(.L_x_56) ;  /* 0x000000010b987547 */ /* 0x000fec000b800000 */
[----:B------:R-:W-:Y:S01]  /*31c0*/  UPLOP3.LUT UP4, UPT, UPT, UPT, UPT, 0x40, 0x4 ;  /* 0x000000000004789c */ /* 0x000fe20003f8e870 */
[----:B------:R-:W-:Y:S01]  /*31d0*/  UMOV UR16, UR10 ;  /* 0x0000000a00107c82 */ /* 0x000fe20008000000 */
[----:B------:R-:W-:Y:S01]  /*31e0*/  UMOV UR15, UR5 ;  /* 0x00000005000f7c82 */ /* 0x000fe20008000000 */
[----:B------:R-:W-:-:S08]  /*31f0*/  UMOV UR14, UR17 ;  /* 0x00000011000e7c82 */ /* 0x000fd00008000000 */
.L_x_59:
[----:B------:R-:W-:Y:S02]  /*3200*/  UIADD3 UR16, UPT, UPT, UR16, 0x1, URZ ;  /* 0x0000000110107890 */ /* 0x000fe4000fffe0ff */
[----:B--2---:R-:W-:Y:S02]  /*3210*/  ULEA UR7, UR14, UR6, 0x3 ;  /* 0x000000060e077291 */ /* 0x004fe4000f8e18ff */
[----:B------:R-:W-:Y:S01]  /*3220*/  UISETP.NE.AND UP0, UPT, UR16, URZ, UPT ;  /* 0x000000ff1000728c */ /* 0x000fe2000bf05270 */
[----:B----4-:R-:W-:Y:S10]  /*3230*/  @P2 BRA `(.L_x_57) ;  /* 0x00000000000c2947 */ /* 0x010ff40003800000 */
[----:B-1----:R-:W-:Y:S04]  /*3240*/  SHF.L.U32 R3, R8, 0x1f, RZ ;  /* 0x0000001f08037819 */ /* 0x002fe800000006ff */
[----:B------:R-:W1:Y:S02]  /*3250*/  SYNCS.PHASECHK.TRANS64.TRYWAIT P0, [UR7], R3 ;  /* 0x00000003ff0075a7 */ /* 0x000e640008001107 */
[----:B-1----:R-:W-:Y:S05]  /*3260*/  @!P0 BRA `(.L_x_58) ;  /* 0x00000050002c8947 */ /* 0x002fea0003800000 */
.L_x_57:
[----:B------:R-:W-:Y:S01]  /*3270*/  UISETP.NE.AND UP1, UPT, UR15, 0x1, UPT ;  /* 0x000000010f00788c */ /* 0x000fe2000bf25270 */
[----:B------:R-:W-:Y:S01]  /*3280*/  PLOP3.LUT P2, PT, PT, PT, PT, 0x80, 0x8 ;  /* 0x000000000008781c */ /* 0x000fe20003f4f070 */
[----:B------:R-:W-:Y:S02]  /*3290*/  UIADD3 UR17, UPT, UPT, UR14, 0x1, URZ ;  /* 0x000000010e117890 */ /* 0x000fe4000fffe0ff */
[----:B------:R-:W-:Y:S02]  /*32a0*/  ULEA UR24, UR14, UR12, 0x9 ;  /* 0x0000000c0e187291 */ /* 0x000fe4000f8e48ff */
[----:B------:R-:W-:Y:S01]  /*32b0*/  UISETP.NE.AND UP2, UPT, UR17, 0x5, UPT ;  /* 0x000000051100788c */ /* 0x000fe2000bf45270 */
[----:B------:R-:W-:Y:S01]  /*32c0*/  PLOP3.LUT P0, PT, PT, PT, UP1, 0x80, 0x8 ;  /* 0x000000000008781c */ /* 0x000fe20003f0f018 */
[----:B------:R-:W-:Y:S02]  /*32d0*/  ULEA UR26, UR14, UR11, 0x8 ;  /* 0x0000000b0e1a7291 */ /* 0x000fe4000f8e40ff */
[----:B------:R-:W-:Y:S02]  /*32e0*/  USEL UR13, URZ, 0x1, UP2 ;  /* 0x00000001ff0d7887 */ /* 0x000fe40009000000 */
[----:B------:R-:W-:Y:S02]  /*32f0*/  USEL UR17, UR17, URZ, UP2 ;  /* 0x000000ff11117287 */ /* 0x000fe40009000000 */
[----:B------:R-:W-:Y:S02]  /*3300*/  UIADD3 UR30, UPT, UPT, UR24, 0x2, URZ ;  /* 0x00000002181e7890 */ /* 0x000fe4000fffe0ff */
[----:B------:R-:W-:Y:S01]  /*3310*/  @UP1 ULEA UR4, UR17, UR6, 0x3 ;  /* 0x0000000611041291 */ /* 0x000fe2000f8e18ff */
[----:B------:R-:W-:Y:S01]  /*3320*/  LOP3.LUT R8, R8, UR13, RZ, 0x3c, !PT ;  /* 0x0000000d08087c12 */ /* 0x000fe2000f8e3cff */
[----:B------:R-:W-:Y:S02]  /*3330*/  UIADD3 UR28, UPT, UPT, UR26, 0x2, URZ ;  /* 0x000000021a1c7890 */ /* 0x000fe4000fffe0ff */
[----:B------:R-:W-:Y:S01]  /*3340*/  UIADD3 UR7, UPT, UPT, UR7, 0x28, URZ ;  /* 0x0000002807077890 */ /* 0x000fe2000fffe0ff */
[----:B-1----:R-:W-:Y:S01]  /*3350*/  @P0 SHF.L.U32 R0, R8, 0x1f, RZ ;  /* 0x0000001f08000819 */ /* 0x002fe200000006ff */
[----:B------:R-:W-:Y:S01]  /*3360*/  UMOV UR25, 0x80004020 ;  /* 0x8000402000197882 */ /* 0x000fe20000000000 */
[----:B------:R-:W-:Y:S01]  /*3370*/  UMOV UR27, 0x80004020 ;  /* 0x80004020001b7882 */ /* 0x000fe20000000000 */
[----:B------:R-:W-:Y:S01]  /*3380*/  UMOV UR31, 0x80004020 ;  /* 0x80004020001f7882 */ /* 0x000fe20000000000 */
[----:B------:R2:W4:Y:S01]  /*3390*/  @P0 SYNCS.PHASECHK.TRANS64.TRYWAIT P2, [UR4], R0 ;  /* 0x00000000ff0005a7 */ /* 0x0005220008041104 */
[----:B------:R-:W-:Y:S01]  /*33a0*/  UIADD3 UR15, UPT, UPT, UR15, -0x1, URZ ;  /* 0xffffffff0f0f7890 */ /* 0x000fe2000fffe0ff */
[----:B------:R2:W-:Y:S01]  /*33b0*/  UTCHMMA gdesc[UR26], gdesc[UR24], tmem[UR9], tmem[UR22], idesc[UR23], UP4 ;  /* 0x00ff16181a0075ea */ /* 0x0005e2000a000009 */
[----:B------:R-:W-:Y:S01]  /*33c0*/  UPLOP3.LUT UP4, UPT, UPT, UPT, UPT, 0x80, 0x8 ;  /* 0x000000000008789c */ /* 0x000fe20003f8f070 */
[----:B------:R-:W-:Y:S01]  /*33d0*/  UMOV UR29, 0x80004020 ;  /* 0x80004020001d7882 */ /* 0x000fe20000000000 */
[----:B------:R-:W-:Y:S01]  /*33e0*/  UMOV UR14, UR17 ;  /* 0x00000011000e7c82 */ /* 0x000fe20008000000 */
[----:B------:R2:W-:Y:S01]  /*33f0*/  UTCHMMA gdesc[UR28], gdesc[UR30], tmem[UR9], tmem[UR20], idesc[UR21], UPT ;  /* 0x00ff141e1c0075ea */ /* 0x0005e2000b800009 */
[----:B------:R2:W-:Y:S01]  /*3400*/  UTCBAR [UR7], URZ ;  /* 0x000000ff070073e9 */ /* 0x0005e200080000ff */
[----:B------:R-:W-:Y:S06]  /*3410*/  BRA.U UP0, `(.L_x_59) ;  /* 0xfffffffd00787547 */ /* 0x000fec000b83ffff */
.L_x_56:
[----:B------:R-:W-:Y:S01]  /*3420*/  UIADD3 UR18, UPT, UPT, UR18, 0x1, URZ ;  /* 0x0000000112127890 */ /* 0x000fe2000fffe0ff */
[C---:B------:R-:W-:Y:S01]  /*3430*/  ISETP.NE.AND P0, PT, R10.reuse, 0x2, PT ;  /* 0x000000020a00780c */ /* 0x040fe20003f05270 */
[----:B------:R-:W-:Y:S02]  /*3440*/  UIADD3 UR8, UPT, UPT, UR8, 0xc0, URZ ;  /* 0x000000c008087890 */ /* 0x000fe4000fffe0ff */
[----:B------:R-:W-:Y:S01]  /*3450*/  UISETP.NE.AND UP0, UPT, UR18, 0x4, UPT ;  /* 0x000000041200788c */ /* 0x000fe2000bf05270 */
[----:B-12---:R-:W-:Y:S02]  /*3460*/  SEL R0, RZ, 0x1, P0 ;  /* 0x00000001ff007807 */ /* 0x006fe40000000000 */
[----:B------:R-:W-:Y:S01]  /*3470*/  SEL R10, R10, RZ, P0 ;  /* 0x000000ff0a0a7207 */ /* 0x000fe20000000000 */
[----:B------:R-:W-:Y:S01]  /*3480*/  USEL UR4, URZ, 0x1, UP0 ;  /* 0x00000001ff047887 */ /* 0x000fe20008000000 */
[----:B------:R-:W-:Y:S01]  /*3490*/  LOP3.LUT R9, R9, R0, RZ, 0x3c, !PT ;  /* 0x0000000009097212 */ /* 0x000fe200078e3cff */
[----:B------:R-:W-:Y:S01]  /*34a0*/  USEL UR18, UR18, URZ, UP0 ;  /* 0x000000ff12127287 */ /* 0x000fe20008000000 */
[----:B------:R1:W-:Y:S03]  /*34b0*/  UTCBAR [UR8], URZ ;  /* 0x000000ff080073e9 */ /* 0x0003e600080000ff */
[----:B------:R-:W-:Y:S01]  /*34c0*/  LOP3.LUT R11, R11, UR4, RZ, 0x3c, !PT ;  /* 0x000000040b0b7c12 */ /* 0x000fe2000f8e3cff */
[----:B------:R-:W-:Y:S07]  /*34d0*/  @P1 BRA `(.L_x_60) ;  /* 0xfffffff800b01947 */ /* 0x000fee000383ffff */
[----:B------:R-:W2:Y:S01]  /*34e0*/  S2UR UR4, SR_CgaCtaId ;  /* 0x00000000000479c3 */ /* 0x000ea20000008800 */
[----:B------:R-:W-:Y:S01]  /*34f0*/  ELECT P0, URZ, PT ;  /* 0x0000000000ff782f */ /* 0x000fe20003800000 */
[----:B------:R-:W-:Y:S01]  /*3500*/  IMAD.MOV.U32 R0, RZ, RZ, 0x1 ;  /* 0x00000001ff007424 */ /* 0x000fe200078e00ff */
[----:B------:R-:W-:Y:S01]  /*3510*/  UIADD3 UR6, UPT, UPT, UR6, 0xe0, URZ ;  /* 0x000000e006067890 */ /* 0x000fe2000fffe0ff */
[----:B------:R-:W-:Y:S01]  /*3520*/  SHF.L.U32 R3, R11, 0x1f, RZ ;  /* 0x0000001f0b037819 */ /* 0x000fe200000006ff */
[----:B------:R-:W-:-:S03]  /*3530*/  UMOV UR5, 0x40 ;  /* 0x0000004000057882 */ /* 0x000fc60000000000 */
[----:B------:R-:W-:Y:S01]  /*3540*/  UVIRTCOUNT.DEALLOC.SMPOOL 0x80 ;  /* 0x000000800000784c */ /* 0x000fe20000000000 */
[----:B--2---:R-:W-:Y:S02]  /*3550*/  ULEA UR4, UR4, UR5, 0x18 ;  /* 0x0000000504047291 */ /* 0x004fe4000f8ec0ff */
[----:B------:R-:W-:-:S07]  /*3560*/  ULEA UR5, UR18, UR6, 0x3 ;  /* 0x0000000612057291 */ /* 0x000fce000f8e18ff */
[----:B------:R2:W-:Y:S02]  /*3570*/  @P0 STS.U8 [UR4+0x1c], R0 ;  /* 0x00001c00ff000988 */ /* 0x0005e40008000004 */
[----:B------:R-:W3:Y:S02]  /*3580*/  SYNCS.PHASECHK.TRANS64.TRYWAIT P0, [UR5], R3 ;  /* 0x00000003ff0075a7 */ /* 0x000ee40008001105 */
[----:B--23--:R-:W-:Y:S05]  /*3590*/  @!P0 BRA `(.L_x_61) ;  /* 0x0000004c00788947 */ /* 0x00cfea0003800000 */
.L_x_154:
[----:B------:R-:W-:-:S04]  /*35a0*/  UIADD3 UR7, UPT, UPT, UR18, 0x1, URZ ;  /* 0x0000000112077890 */ /* 0x000fc8000fffe0ff */
[----:B------:R-:W-:-:S04]  /*35b0*/  UISETP.NE.AND UP0, UPT, UR7, 0x4, UPT ;  /* 0x000000040700788c */ /* 0x000fc8000bf05270 */
[----:B-1----:R-:W-:Y:S02]  /*35c0*/  USEL UR8, URZ, 0x1, UP0 ;  /* 0x00000001ff087887 */ /* 0x002fe40008000000 */
[----:B------:R-:W-:-:S04]  /*35d0*/  USEL UR7, UR7, URZ, UP0 ;  /* 0x000000ff07077287 */ /* 0x000fc80008000000 */
[----:B------:R-:W-:Y:S01]  /*35e0*/  ULEA UR5, UR7, UR6, 0x3 ;  /* 0x0000000607057291 */ /* 0x000fe2000f8e18ff */
[----:B------:R-:W-:-:S04]  /*35f0*/  LOP3.LUT R2, R11, UR8, RZ, 0x3c, !PT ;  /* 0x000000080b027c12 */ /* 0x000fc8000f8e3cff */
[----:B--2---:R-:W-:-:S04]  /*3600*/  SHF.L.U32 R3, R2, 0x1f, RZ ;  /* 0x0000001f02037819 */ /* 0x004fc800000006ff */
[----:B------:R-:W1:Y:S02]  /*3610*/  SYNCS.PHASECHK.TRANS64.TRYWAIT P0, [UR5], R3 ;  /* 0x00000003ff0075a7 */ /* 0x000e640008001105 */
[----:B-1----:R-:W-:Y:S05]  /*3620*/  @!P0 BRA `(.L_x_62) ;  /* 0x0000004c006c8947 */ /* 0x002fea0003800000 */
.L_x_156:
        /* <DEDUP_REMOVED lines=9> */
.L_x_158:
[----:B------:R-:W-:-:S04]  /*36c0*/  UIADD3 UR7, UPT, UPT, UR7, 0x1, URZ ;  /* 0x0000000107077890 */ /* 0x000fc8000fffe0ff */
[----:B------:R-:W-:-:S04]  /*36d0*/  UISETP.NE.AND UP0, UPT, UR7, 0x4, UPT ;  /* 0x000000040700788c */ /* 0x000fc8000bf05270 */
[----:B------:R-:W-:Y:S02]  /*36e0*/  USEL UR5, URZ, 0x1, UP0 ;  /* 0x00000001ff057887 */ /* 0x000fe40008000000 */
[----:B------:R-:W-:-:S04]  /*36f0*/  USEL UR7, UR7, URZ, UP0 ;  /* 0x000000ff07077287 */ /* 0x000fc80008000000 */
[----:B------:R-:W-:Y:S01]  /*3700*/  ULEA UR7, UR7, UR6, 0x3 ;  /* 0x0000000607077291 */ /* 0x000fe2000f8e18ff */
[----:B-1----:R-:W-:-:S04]  /*3710*/  LOP3.LUT R3, R2, UR5, RZ, 0x3c, !PT ;  /* 0x0000000502037c12 */ /* 0x002fc8000f8e3cff */
[----:B------:R-:W-:-:S04]  /*3720*/  SHF.L.U32 R3, R3, 0x1f, RZ ;  /* 0x0000001f03037819 */ /* 0x000fc800000006ff */
[----:B------:R-:W1:Y:S02]  /*3730*/  SYNCS.PHASECHK.TRANS64.TRYWAIT P0, [UR7], R3 ;  /* 0x00000003ff0075a7 */ /* 0x000e640008001107 */
[----:B-1----:R-:W-:Y:S05]  /*3740*/  @!P0 BRA `(.L_x_64) ;  /* 0x0000004c00548947 */ /* 0x002fea0003800000 */
.L_x_160:
[----:B------:R-:W-:Y:S01]  /*3750*/  NOP ;  /* 0x0000000000007918 */ /* 0x000fe20000000000 */
[----:B-1----:R-:W1:Y:S01]  /*3760*/  LDS R0, [UR4+0x14] ;  /* 0x00001404ff007984 */ /* 0x002e620008000800 */
[----:B------:R-:W-:Y:S01]  /*3770*/  ULOP3.LUT UR6, UR19, 0xffff, URZ, 0xc0, !UPT ;  /* 0x0000ffff13067892 */ /* 0x000fe2000f8ec0ff */
[----:B------:R-:W-:Y:S01]  /*3780*/  UMOV UR8, 0xffff ;  /* 0x0000ffff00087882 */ /* 0x000fe20000000000 */
[----:B------:R-:W-:Y:S02]  /*3790*/  UMOV UR5, 0x1 ;  /* 0x0000000100057882 */ /* 0x000fe40000000000 */
[----:B------:R-:W-:-:S04]  /*37a0*/  USHF.R.U32.HI UR6, URZ, 0x5, UR6 ;  /* 0x00000005ff067899 */ /* 0x000fc80008011606 */
[----:B------:R-:W-:Y:S02]  /*37b0*/  USHF.L.U32 UR8, UR8, UR6, URZ ;  /* 0x0000000608087299 */ /* 0x000fe400080006ff */
[----:B------:R-:W-:-:S04]  /*37c0*/  USHF.L.U32 UR5, UR5, UR6, URZ ;  /* 0x0000000605057299 */ /* 0x000fc800080006ff */
[----:B-1----:R-:W-:-:S04]  /*37d0*/  LOP3.LUT R0, R0, UR8, RZ, 0xc0, !PT ;  /* 0x0000000800007c12 */ /* 0x002fc8000f8ec0ff */
[----:B------:R-:W-:-:S13]  /*37e0*/  ISETP.NE.AND P0, PT, R0, UR8, PT ;  /* 0x0000000800007c0c */ /* 0x000fda000bf05270 */
[----:B------:R-:W-:Y:S05]  /*37f0*/  @P0 BRA `(.L_x_65) ;  /* 0x0000000000580947 */ /* 0x000fea0003800000 */
[----:B------:R-:W1:Y:S02]  /*3800*/  LDS R0, [UR4+0x18] ;  /* 0x00001804ff007984 */ /* 0x000e640008000800 */
[----:B-1----:R-:W-:-:S04]  /*3810*/  LOP3.LUT R0, R0, UR5, RZ, 0xc0, !PT ;  /* 0x0000000500007c12 */ /* 0x002fc8000f8ec0ff */
[----:B------:R-:W-:-:S13]  /*3820*/  ISETP.NE.AND P0, PT, R0, UR5, PT ;  /* 0x0000000500007c0c */ /* 0x000fda000bf05270 */
[----:B------:R-:W-:Y:S05]  /*3830*/  @P0 BRA `(.L_x_66) ;  /* 0x00000000003c0947 */ /* 0x000fea0003800000 */
[----:B------:R-:W1:Y:S01]  /*3840*/  S2R R2, SR_LANEID ;  /* 0x0000000000027919 */ /* 0x000e620000000000 */
[----:B------:R-:W-:Y:S01]  /*3850*/  ULOP3.LUT UR8, URZ, UR8, URZ, 0x33, !UPT ;  /* 0x00000008ff087292 */ /* 0x000fe2000f8e33ff */
[----:B------:R-:W-:Y:S01]  /*3860*/  LOP3.LUT R4, RZ, UR5, RZ, 0x33, !PT ;  /* 0x00000005ff047c12 */ /* 0x000fe2000f8e33ff */
[----:B------:R-:W-:Y:S02]  /*3870*/  VOTEU.ANY UR7, UPT, PT ;  /* 0x0000000000077886 */ /* 0x000fe400038e0100 */
[----:B------:R-:W-:Y:S01]  /*3880*/  UFLO.U32 UR7, UR7 ;  /* 0x00000007000772bd */ /* 0x000fe200080e0000 */
[----:B------:R-:W2:Y:S01]  /*3890*/  REDUX UR5, R4 ;  /* 0x00000000040573c4 */ /* 0x000ea20000000000 */
[----:B------:R-:W-:-:S06]  /*38a0*/  IMAD.U32 R0, RZ, RZ, UR8 ;  /* 0x00000008ff007e24 */ /* 0x000fcc000f8e00ff */
[----:B------:R3:W-:Y:S01]  /*38b0*/  UTCATOMSWS.AND URZ, UR8 ;  /* 0x0000000800ff79e3 */ /* 0x0007e20008000000 */
[----:B------:R-:W4:Y:S01]  /*38c0*/  REDUX UR6, R0 ;  /* 0x00000000000673c4 */ /* 0x000f220000000000 */
[----:B-1----:R-:W-:Y:S01]  /*38d0*/  ISETP.EQ.U32.AND P0, PT, R2, UR7, PT ;  /* 0x0000000702007c0c */ /* 0x002fe2000bf02070 */
[----:B--2---:R-:W-:Y:S01]  /*38e0*/  IMAD.U32 R2, RZ, RZ, UR5 ;  /* 0x00000005ff027e24 */ /* 0x004fe2000f8e00ff */
[----:B----4-:R-:W-:-:S11]  /*38f0*/  MOV R3, UR6 ;  /* 0x0000000600037c02 */ /* 0x010fd60008000f00 */
[----:B------:R3:W-:Y:S04]  /*3900*/  @P0 ATOMS.AND RZ, [UR4+0x14], R3 ;  /* 0x00001403ffff098c */ /* 0x0007e8000a800004 */
[----:B------:R3:W-:Y:S01]  /*3910*/  @P0 ATOMS.AND RZ, [UR4+0x18], R2 ;  /* 0x00001802ffff098c */ /* 0x0007e2000a800004 */
[----:B------:R-:W-:Y:S05]  /*3920*/  BRA `(.L_x_67) ;  /* 0x0000000000147947 */ /* 0x000fea0003800000 */
.L_x_66:
[----:B------:R-:W-:Y:S02]  /*3930*/  MOV R2, 0x3950 ;  /* 0x0000395000027802 */ /* 0x000fe40000000f00 */
[----:B----45:R-:W-:Y:S05]  /*3940*/  CALL.REL.NOINC `($__internal_0_$__cuda_sm10x_tcgen05_guardrail_trap_col_being_dealloced_not_returned_by_alloc) ;  /* 0x00000050003c7944 */ /* 0x030fea0003c00000 */
[----:B------:R-:W-:Y:S05]  /*3950*/  BRA `(.L_x_67) ;  /* 0x0000000000087947 */ /* 0x000fea0003800000 */
.L_x_65:
[----:B------:R-:W-:Y:S02]  /*3960*/  MOV R2, 0x3980 ;  /* 0x0000398000027802 */ /* 0x000fe40000000f00 */
[----:B----45:R-:W-:Y:S05]  /*3970*/  CALL.REL.NOINC `($__internal_2_$__cuda_sm10x_tcgen05_guardrail_trap_unallocated_columns_being_dealloced) ;  /* 0x0000005000487944 */ /* 0x030fea0003c00000 */
.L_x_67:
[----:B------:R-:W-:Y:S01]  /*3980*/  NOP ;  /* 0x0000000000007918 */ /* 0x000fe20000000000 */
[----:B---3--:R-:W-:Y:S05]  /*3990*/  EXIT ;  /* 0x000000000000794d */ /* 0x008fea0003800000 */
.L_x_49:
[----:B------:R-:W-:-:S09]  /*39a0*/  UISETP.NE.OR UP2, UPT, UR8, 0x3, !UP2 ;  /* 0x000000030800788c */ /* 0x000fd2000d745670 */
[----:B------:R-:W-:Y:S05]  /*39b0*/  BRA.U UP2, `(.L_x_68) ;  /* 0x0000001102147547 */ /* 0x000fea000b800000 */
[----:B------:R-:W1:Y:S01]  /*39c0*/  LDC R0, c[0x0][0xb30] ;  /* 0x0002cc00ff007b82 */ /* 0x000e620000000800 */
[----:B------:R-:W2:Y:S01]  /*39d0*/  LDCU.64 UR8, c[0x0][0x888] ;  /* 0x00011100ff0877ac */ /* 0x000ea20008000a00 */
[----:B------:R-:W-:Y:S02]  /*39e0*/  HFMA2 R25, -RZ, RZ, 0, 0 ;  /* 0x00000000ff197431 */ /* 0x000fe400000001ff */
[----:B------:R-:W-:Y:S01]  /*39f0*/  IMAD.MOV.U32 R32, RZ, RZ, 0x1 ;  /* 0x00000001ff207424 */ /* 0x000fe200078e00ff */
[----:B------:R-:W-:Y:S01]  /*3a00*/  MOV R23, 0x1000 ;  /* 0x0000100000177802 */ /* 0x000fe20000000f00 */
[----:B------:R-:W4:Y:S01]  /*3a10*/  LDCU.64 UR4, c[0x0][0x890] ;  /* 0x00011200ff0477ac */ /* 0x000f220008000a00 */
[----:B------:R-:W-:Y:S01]  /*3a20*/  IMAD.MOV.U32 R27, RZ, RZ, RZ ;  /* 0x000000ffff1b7224 */ /* 0x000fe200078e00ff */
[----:B------:R-:W3:Y:S01]  /*3a30*/  LDC R19, c[0x0][0x370] ;  /* 0x0000dc00ff137b82 */ /* 0x000ee20000000800 */
[----:B------:R-:W-:Y:S01]  /*3a40*/  UMOV UR7, 0x400 ;  /* 0x0000040000077882 */ /* 0x000fe20000000000 */
[----:B------:R-:W-:-:S02]  /*3a50*/  UPLOP3.LUT UP1, UPT, UPT, UPT, UPT, 0x40, 0x4 ;  /* 0x000000000004789c */ /* 0x000fc40003f2e870 */
[----:B------:R-:W-:-:S04]  /*3a60*/  ULEA UR7, UR37, UR7, 0x18 ;  /* 0x0000000725077291 */ /* 0x000fc8000f8ec0ff */
[----:B------:R-:W3:Y:S01]  /*3a70*/  LDC R2, c[0x0][0xb0c] ;  /* 0x0002c300ff027b82 */ /* 0x000ee20000000800 */
[----:B------:R-:W-:Y:S02]  /*3a80*/  UIADD3 UR13, UPT, UPT, UR7, 0x68, URZ ;  /* 0x00000068070d7890 */ /* 0x000fe4000fffe0ff */
[----:B--2---:R-:W-:Y:S02]  /*3a90*/  UISETP.NE.U32.AND UP2, UPT, UR8, URZ, UPT ;  /* 0x000000ff0800728c */ /* 0x004fe4000bf45070 */
[----:B------:R-:W-:Y:S02]  /*3aa0*/  UIADD3 UR33, UPT, UPT, UR7, 0x50, URZ ;  /* 0x0000005007217890 */ /* 0x000fe4000fffe0ff */
[----:B----4-:R-:W-:Y:S01]  /*3ab0*/  UISETP.NE.U32.AND UP3, UPT, UR4, URZ, UPT ;  /* 0x000000ff0400728c */ /* 0x010fe2000bf65070 */
[----:B------:R-:W2:Y:S01]  /*3ac0*/  LDC R18, c[0x0][0xb20] ;  /* 0x0002c800ff127b82 */ /* 0x000ea20000000800 */
[----:B-1----:R-:W-:Y:S01]  /*3ad0*/  ISETP.NE.AND P1, PT, R0, 0x1, PT ;  /* 0x000000010000780c */ /* 0x002fe20003f25270 */
[----:B------:R-:W-:-:S02]  /*3ae0*/  UISETP.NE.AND.EX UP2, UPT, UR9, URZ, UPT, UP2 ;  /* 0x000000ff0900728c */ /* 0x000fc4000bf45320 */
[----:B------:R-:W-:Y:S02]  /*3af0*/  UIADD3 UR25, UPT, UPT, UR7, 0x58, URZ ;  /* 0x0000005807197890 */ /* 0x000fe4000fffe0ff */
[----:B------:R-:W-:Y:S02]  /*3b00*/  UIADD3 UR17, UPT, UPT, UR7, 0x60, URZ ;  /* 0x0000006007117890 */ /* 0x000fe4000fffe0ff */
[----:B------:R-:W1:Y:S01]  /*3b10*/  LDC.64 R36, c[0x0][0x348] ;  /* 0x0000d200ff247b82 */ /* 0x000e620000000a00 */
[----:B------:R-:W-:Y:S02]  /*3b20*/  UPRMT UR13, UR37, 0x654, UR13 ;  /* 0x00000654250d7896 */ /* 0x000fe4000800000d */
[----:B------:R-:W-:-:S05]  /*3b30*/  UISETP.NE.AND.EX UP3, UPT, UR5, URZ, UPT, UP3 ;  /* 0x000000ff0500728c */ /* 0x000fca000bf65330 */
[----:B------:R-:W4:Y:S08]  /*3b40*/  LDC.64 R16, c[0x0][0xb10] ;  /* 0x0002c400ff107b82 */ /* 0x000f300000000a00 */
[----:B------:R-:W1:Y:S08]  /*3b50*/  LDC.64 R6, c[0x0][0xb18] ;  /* 0x0002c600ff067b82 */ /* 0x000e700000000a00 */
[----:B------:R-:W1:Y:S08]  /*3b60*/  LDC.64 R4, c[0x0][0xb28] ;  /* 0x0002ca00ff047b82 */ /* 0x000e700000000a00 */
[----:B--23--:R-:W1:Y:S02]  /*3b70*/  LDC R22, c[0x0][0x374] ;  /* 0x0000dd00ff167b82 */ /* 0x00ce640000000800 */
.L_x_79:
[----:B------:R-:W-:Y:S02]  /*3b80*/  LEA R0, R27, UR7, 0x3 ;  /* 0x000000071b007c11 */ /* 0x000fe4000f8e18ff */
[----:B------:R-:W-:Y:S02]  /*3b90*/  SHF.L.U32 R3, R25, 0x1f, RZ ;  /* 0x0000001f19037819 */ /* 0x000fe400000006ff */
[----:B------:R-:W-:Y:S02]  /*3ba0*/  LEA R28, R27, UR7, 0x4 ;  /* 0x000000071b1c7c11 */ /* 0x000fe4000f8e20ff */
[----:B--2---:R-:W2:Y:S02]  /*3bb0*/  SYNCS.PHASECHK.TRANS64.TRYWAIT P0, [R0+URZ+0xa0], R3 ;  /* 0x0000a003000075a7 */ /* 0x004ea400080011ff */
[----:B--2---:R-:W-:Y:S05]  /*3bc0*/  @!P0 BRA `(.L_x_69) ;  /* 0x00000048004c8947 */ /* 0x004fea0003800000 */
.L_x_161:
[----:B------:R-:W-:Y:S01]  /*3bd0*/  ISETP.GE.AND P0, PT, R26, 0x1, PT ;  /* 0x000000011a00780c */ /* 0x000fe20003f06270 */
[----:B------:R-:W3:Y:S01]  /*3be0*/  LDS.128 R28, [R28+0x130] ;  /* 0x000130001c1c7984 */ /* 0x000ee20000000c00 */
[----:B--2---:R-:W-:Y:S01]  /*3bf0*/  VIADD R0, R0, 0xb0 ;  /* 0x000000b000007836 */ /* 0x004fe20000000000 */
[----:B------:R-:W-:Y:S01]  /*3c00*/  @!PT LDS RZ, [RZ] ;  /* 0x00000000fffff984 */ /* 0x000fe20000000800 */
[----:B------:R-:W-:Y:S01]  /*3c10*/  @!PT LDS RZ, [RZ] ;  /* 0x00000000fffff984 */ /* 0x000fe20000000800 */
[----:B------:R-:W-:Y:S01]  /*3c20*/  @!PT LDS RZ, [RZ] ;  /* 0x00000000fffff984 */ /* 0x000fe20000000800 */
[----:B------:R-:W-:Y:S01]  /*3c30*/  @!PT LDS RZ, [RZ] ;  /* 0x00000000fffff984 */ /* 0x000fe20000000800 */
[----:B------:R2:W-:Y:S06]  /*3c40*/  MEMBAR.ALL.CTA ;  /* 0x0000000000007992 */ /* 0x0005ec0000008000 */
[----:B--2---:R-:W2:Y:S01]  /*3c50*/  FENCE.VIEW.ASYNC.S ;  /* 0x00000000000073c6 */ /* 0x004ea20000000000 */
[----:B------:R-:W-:Y:S04]  /*3c60*/  PRMT R0, RZ, 0x654, R0 ;  /* 0x00000654ff007816 */ /* 0x000fe80000000000 */
[----:B--2---:R2:W-:Y:S01]  /*3c70*/  SYNCS.ARRIVE.TRANS64.RED.A1T0 RZ, [R0+URZ], RZ ;  /* 0x000000ff00ff79a7 */ /* 0x0045e200081004ff */
[----:B---3--:R-:W-:Y:S11]  /*3c80*/  LOP3.LUT P3, RZ, R30, 0x1, RZ, 0xc0, !PT ;  /* 0x000000011eff7812 */ /* 0x008ff6000786c0ff */
[----:B------:R-:W-:Y:S02]  /*3c90*/  @!UPT UIADD3 URZ, UPT, UPT, URZ, URZ, URZ ;  /* 0x000000fffffff290 */ /* 0x000fe4000fffe0ff */
[----:B------:R-:W-:Y:S02]  /*3ca0*/  @P3 MOV R13, R28 ;  /* 0x0000001c000d3202 */ /* 0x000fe40000000f00 */
[----:B------:R-:W-:Y:S01]  /*3cb0*/  @P3 LOP3.LUT R8, R29, 0xffff, RZ, 0xc0, !PT ;  /* 0x0000ffff1d083812 */ /* 0x000fe200078ec0ff */
[----:B--2---:R-:W-:Y:S06]  /*3cc0*/  @!P0 BRA `(.L_x_70) ;  /* 0x0000000000a48947 */ /* 0x004fec0003800000 */
[----:B-1---5:R-:W-:Y:S01]  /*3cd0*/  IMAD.HI.U32 R33, R22, R7, RZ ;  /* 0x0000000716217227 */ /* 0x022fe200078e00ff */
[----:B------:R-:W-:Y:S02]  /*3ce0*/  ISETP.NE.AND P0, PT, R6, 0x1, PT ;  /* 0x000000010600780c */ /* 0x000fe40003f05270 */
[----:B------:R-:W-:Y:S01]  /*3cf0*/  ISETP.NE.AND P2, PT, R26, 0x1, PT ;  /* 0x000000011a00780c */ /* 0x000fe20003f45270 */
[----:B----4-:R-:W-:Y:S01]  /*3d00*/  IMAD.HI.U32 R34, R19, R16, RZ ;  /* 0x0000001013227227 */ /* 0x010fe200078e00ff */
[----:B------:R-:W-:Y:S02]  /*3d10*/  SHF.R.U32.HI R33, RZ, R18, R33 ;  /* 0x00000012ff217219 */ /* 0x000fe40000011621 */
[----:B------:R-:W-:Y:S01]  /*3d20*/  ISETP.NE.AND P4, PT, R2, 0x1, PT ;  /* 0x000000010200780c */ /* 0x000fe20003f85270 */
[----:B------:R-:W-:Y:S01]  /*3d30*/  IMAD.HI.U32 R38, R13, R16, RZ ;  /* 0x000000100d267227 */ /* 0x000fe200078e00ff */
[----:B------:R-:W-:Y:S02]  /*3d40*/  SHF.R.U32.HI R34, RZ, R17, R34 ;  /* 0x00000011ff227219 */ /* 0x000fe40000011622 */
[----:B------:R-:W-:Y:S01]  /*3d50*/  SEL R3, R22, R33, !P0 ;  /* 0x0000002116037207 */ /* 0x000fe20004000000 */
[C---:B------:R-:W-:Y:S01]  /*3d60*/  IMAD.HI.U32 R33, R8.reuse, R7, RZ ;  /* 0x0000000708217227 */ /* 0x040fe200078e00ff */
[----:B------:R-:W-:Y:S02]  /*3d70*/  SEL R11, R19, R34, !P4 ;  /* 0x00000022130b7207 */ /* 0x000fe40006000000 */
[----:B------:R-:W-:Y:S01]  /*3d80*/  SHF.R.U32.HI R38, RZ, R17, R38 ;  /* 0x00000011ff267219 */ /* 0x000fe20000011626 */
[----:B------:R-:W-:Y:S01]  /*3d90*/  IMAD.HI.U32 R40, R3, R4, RZ ;  /* 0x0000000403287227 */ /* 0x000fe200078e00ff */
[----:B------:R-:W-:Y:S03]  /*3da0*/  SHF.R.U32.HI R33, RZ, R18, R33 ;  /* 0x00000012ff217219 */ /* 0x000fe60000011621 */
[----:B------:R-:W-:Y:S01]  /*3db0*/  IMAD.HI.U32 R34, R11, R4, RZ ;  /* 0x000000040b227227 */ /* 0x000fe200078e00ff */
[----:B------:R-:W-:Y:S02]  /*3dc0*/  @P2 SHF.R.U32.HI R3, RZ, R5, R40 ;  /* 0x00000005ff032219 */ /* 0x000fe40000011628 */
[----:B------:R-:W-:Y:S02]  /*3dd0*/  SEL R9, R8, R33, !P0 ;  /* 0x0000002108097207 */ /* 0x000fe40004000000 */
[----:B------:R-:W-:Y:S01]  /*3de0*/  @P2 SHF.R.U32.HI R11, RZ, R5, R34 ;  /* 0x00000005ff0b2219 */ /* 0x000fe20000011622 */
[C---:B------:R-:W-:Y:S01]  /*3df0*/  IMAD R10, R26.reuse, R3, RZ ;  /* 0x000000031a0a7224 */ /* 0x040fe200078e02ff */
[----:B------:R-:W-:Y:S01]  /*3e00*/  SEL R3, R13, R38, !P4 ;  /* 0x000000260d037207 */ /* 0x000fe20006000000 */
[C---:B------:R-:W-:Y:S03]  /*3e10*/  IMAD.HI.U32 R14, R9.reuse, R4, RZ ;  /* 0x00000004090e7227 */ /* 0x040fe600078e00ff */
[----:B------:R-:W-:Y:S01]  /*3e20*/  ISETP.GE.AND P0, PT, R9, R10, PT ;  /* 0x0000000a0900720c */ /* 0x000fe20003f06270 */
[C---:B------:R-:W-:Y:S01]  /*3e30*/  IMAD R12, R26.reuse, R11, RZ ;  /* 0x0000000b1a0c7224 */ /* 0x040fe200078e02ff */
[-C--:B------:R-:W-:Y:S04]  /*3e40*/  SHF.R.U32.HI R14, RZ, R5.reuse, R14 ;  /* 0x00000005ff0e7219 */ /* 0x080fe8000001160e */
[----:B------:R-:W-:Y:S02]  /*3e50*/  ISETP.GE.OR P0, PT, R3, R12, P0 ;  /* 0x0000000c0300720c */ /* 0x000fe40000706670 */
[----:B------:R-:W-:Y:S05]  /*3e60*/  SEL R15, R9, R14, !P2 ;  /* 0x0000000e090f7207 */ /* 0x000fea0005000000 */
[----:B------:R-:W-:Y:S04]  /*3e70*/  IMAD.MOV R14, RZ, RZ, -R15 ;  /* 0x000000ffff0e7224 */ /* 0x000fe800078e0a0f */
[----:B------:R-:W-:Y:S02]  /*3e80*/  IMAD R14, R26, R14, R9 ;  /* 0x0000000e1a0e7224 */ /* 0x000fe400078e0209 */
[C---:B------:R-:W-:Y:S05]  /*3e90*/  @!P0 IMAD.HI.U32 R10, R3.reuse, R4, RZ ;  /* 0x00000004030a8227 */ /* 0x040fea00078e00ff */
[----:B------:R-:W-:Y:S04]  /*3ea0*/  @!P0 SHF.R.U32.HI R10, RZ, R5, R10 ;  /* 0x00000005ff0a8219 */ /* 0x000fe8000001160a */
[----:B------:R-:W-:Y:S01]  /*3eb0*/  @!P0 SEL R0, R3, R10, !P2 ;  /* 0x0000000a03008207 */ /* 0x000fe20005000000 */
[----:B------:R-:W-:Y:S03]  /*3ec0*/  IMAD.MOV R10, RZ, RZ, -R3 ;  /* 0x000000ffff0a7224 */ /* 0x000fe600078e0a03 */
[----:B------:R-:W-:Y:S01]  /*3ed0*/  @!P0 IADD3 R15, PT, PT, R15, -R0, RZ ;  /* 0x800000000f0f8210 */ /* 0x000fe20007ffe0ff */
[----:B------:R-:W-:Y:S01]  /*3ee0*/  @!P0 IMAD R0, R11, R14, R0 ;  /* 0x0000000e0b008224 */ /* 0x000fe200078e0200 */
[----:B------:R-:W-:Y:S01]  /*3ef0*/  IADD3 R11, PT, PT, -R9, RZ, RZ ;  /* 0x000000ff090b7210 */ /* 0x000fe20007ffe1ff */
[----:B------:R-:W-:Y:S02]  /*3f00*/  IMAD R13, R2, R10, R13 ;  /* 0x0000000a020d7224 */ /* 0x000fe400078e020d */
[----:B------:R-:W-:Y:S02]  /*3f10*/  @!P0 IMAD R9, R15, R26, R3 ;  /* 0x0000001a0f098224 */ /* 0x000fe400078e0203 */
[----:B------:R-:W-:Y:S02]  /*3f20*/  @!P0 IMAD.MOV.U32 R3, RZ, RZ, R0 ;  /* 0x000000ffff038224 */ /* 0x000fe400078e0000 */
[----:B------:R-:W-:Y:S02]  /*3f30*/  IMAD R8, R6, R11, R8 ;  /* 0x0000000b06087224 */ /* 0x000fe400078e0208 */
[----:B------:R-:W-:Y:S02]  /*3f40*/  IMAD R13, R3, R2, R13 ;  /* 0x00000002030d7224 */ /* 0x000fe400078e020d */
[----:B------:R-:W-:Y:S02]  /*3f50*/  IMAD R8, R9, R6, R8 ;  /* 0x0000000609087224 */ /* 0x000fe400078e0208 */
.L_x_70:
[----:B------:R-:W-:Y:S05]  /*3f60*/  BRA.U UP1, `(.L_x_71) ;  /* 0x0000000101107547 */ /* 0x000fea000b800000 */
[----:B------:R-:W-:Y:S04]  /*3f70*/  MOV R0, UR6 ;  /* 0x0000000600007c02 */ /* 0x000fe80008000f00 */
[----:B------:R-:W-:Y:S04]  /*3f80*/  SHF.L.U32 R3, R0, 0x1f, RZ ;  /* 0x0000001f00037819 */ /* 0x000fe800000006ff */
[----:B------:R-:W2:Y:S02]  /*3f90*/  SYNCS.PHASECHK.TRANS64.TRYWAIT P0, [UR7+0x98], R3 ;  /* 0x00009803ff0075a7 */ /* 0x000ea40008001107 */
[----:B--2---:R-:W-:Y:S05]  /*3fa0*/  @!P0 BRA `(.L_x_72) ;  /* 0x0000004400688947 */ /* 0x004fea0003800000 */
.L_x_71:
[----:B------:R-:W-:Y:S02]  /*3fb0*/  R2UR UR35, R21 ;  /* 0x00000000152372ca */ /* 0x000fe400000e0000 */
[----:B------:R-:W-:Y:S02]  /*3fc0*/  R2UR UR34, R20 ;  /* 0x00000000142272ca */ /* 0x000fe400000e0000 */
[----:B------:R-:W-:Y:S02]  /*3fd0*/  ISETP.NE.U32.AND P2, PT, RZ, UR4, PT ;  /* 0x00000004ff007c0c */ /* 0x000fe4000bf45070 */
[----:B------:R-:W-:Y:S02]  /*3fe0*/  SHF.L.U32 R12, R32, 0x1f, RZ ;  /* 0x0000001f200c7819 */ /* 0x000fe400000006ff */
[----:B------:R-:W-:Y:S05]  /*3ff0*/  ISETP.NE.AND.EX P2, PT, RZ, UR5, PT, P2 ;  /* 0x00000005ff007c0c */ /* 0x000fea000bf45320 */
[----:B------:R-:W-:Y:S02]  /*4000*/  USHF.L.U32 UR35, UR35, 0x6, URZ ;  /* 0x0000000623237899 */ /* 0x000fe400080006ff */
[----:B------:R-:W-:Y:S01]  /*4010*/  USHF.L.U32 UR34, UR34, 0x7, URZ ;  /* 0x0000000722227899 */ /* 0x000fe200080006ff */
[----:B------:R-:W-:Y:S11]  /*4020*/  BRA.U !UP3, `(.L_x_73) ;  /* 0x000000010b347547 */ /* 0x000ff6000b800000 */
[----:B------:R-:W-:Y:S01]  /*4030*/  UPLOP3.LUT UP0, UPT, UPT, UPT, UP2, 0x80, 0x8 ;  /* 0x000000000008789c */ /* 0x000fe20003f0f020 */
[----:B--2---:R-:W-:Y:S02]  /*4040*/  HFMA2 R0, -RZ, RZ, 0, 5.9604644775390625e-08 ;  /* 0x00000001ff007431 */ /* 0x004fe400000001ff */
[----:B------:R-:W-:Y:S03]  /*4050*/  IMAD.MOV.U32 R59, RZ, RZ, 0x1 ;  /* 0x00000001ff3b7424 */ /* 0x000fe600078e00ff */
[----:B------:R-:W-:Y:S05]  /*4060*/  PLOP3.LUT P0, PT, PT, PT, UP0, 0x80, 0x8 ;  /* 0x000000000008781c */ /* 0x000fea0003f0f008 */
[----:B------:R-:W2:Y:S01]  /*4070*/  @UP0 LDCU.64 UR10, c[0x0][0x888] ;  /* 0x00011100ff0a07ac */ /* 0x000ea20008000a00 */
[----:B------:R-:W-:Y:S07]  /*4080*/  @UP0 UIMAD UR8, UR36, UR4, URZ ;  /* 0x00000004240802a4 */ /* 0x000fee000f8e02ff */
[----:B------:R-:W-:Y:S01]  /*4090*/  @!P0 PRMT R59, R0, 0x7610, R59 ;  /* 0x00007610003b8816 */ /* 0x000fe2000000003b */
[----:B--2---:R-:W-:Y:S03]  /*40a0*/  @UP0 UIMAD.WIDE UR10, UR8, 0x4, UR10 ;  /* 0x00000004080a08a5 */ /* 0x004fe6000f8e020a */
[----:B------:R-:W2:Y:S03]  /*40b0*/  @!UP0 LDCU UR8, c[0x0][0x880] ;  /* 0x00011000ff0887ac */ /* 0x000ea60008000800 */
[----:B------:R-:W-:Y:S01]  /*40c0*/  IMAD.U32 R10, RZ, RZ, UR10 ;  /* 0x0000000aff0a7e24 */ /* 0x000fe2000f8e00ff */
[----:B------:R-:W-:Y:S05]  /*40d0*/  MOV R11, UR11 ;  /* 0x0000000b000b7c02 */ /* 0x000fea0008000f00 */
[----:B-----5:R3:W5:Y:S02]  /*40e0*/  @P0 LDG.E R35, desc[UR46][R10.64] ;  /* 0x0000002e0a230981 */ /* 0x020764000c1e1900 */
[----:B--23--:R-:W-:Y:S07]  /*40f0*/  @!P0 IMAD.U32 R35, RZ, RZ, UR8 ;  /* 0x00000008ff238e24 */ /* 0x00cfee000f8e00ff */
.L_x_73:
[----:B-----5:R-:W-:Y:S01]  /*4100*/  @!P2 FSETP.EQ.AND P0, PT, R35, RZ, PT ;  /* 0x000000ff2300a20b */ /* 0x020fe20003f02000 */
[----:B------:R-:W-:Y:S01]  /*4110*/  @!UPT UIADD3 URZ, UPT, UPT, URZ, URZ, URZ ;  /* 0x000000fffffff290 */ /* 0x000fe2000fffe0ff */
[----:B------:R-:W-:Y:S11]  /*4120*/  @!P2 BRA `(.L_x_74) ;  /* 0x000000000014a947 */ /* 0x000ff60003800000 */
[----:B------:R-:W-:Y:S02]  /*4130*/  LOP3.LUT P2, RZ, R59, 0xff, RZ, 0xc0, !PT ;  /* 0x000000ff3bff7812 */ /* 0x000fe4000784c0ff */
[----:B------:R-:W-:Y:S04]  /*4140*/  PLOP3.LUT P0, PT, PT, PT, UP0, 0x80, 0x8 ;  /* 0x000000000008781c */ /* 0x000fe80003f0f008 */
[----:B------:R-:W-:Y:S07]  /*4150*/  PLOP3.LUT P0, PT, P0, PT, PT, 0x8, 0x80 ;  /* 0x000000000080781c */ /* 0x000fee000070e170 */
[----:B------:R-:W-:Y:S11]  /*4160*/  @P2 FSETP.EQ.AND P0, PT, R35, RZ, PT ;  /* 0x000000ff2300220b */ /* 0x000ff60003f02000 */
[----:B------:R-:W-:Y:S02]  /*4170*/  @!UPT UIADD3 URZ, UPT, UPT, URZ, URZ, URZ ;  /* 0x000000fffffff290 */ /* 0x000fe4000fffe0ff */
.L_x_74:
[----:B------:R-:W3:Y:S01]  /*4180*/  SYNCS.PHASECHK.TRANS64.TRYWAIT P2, [UR7+0x70], R12 ;  /* 0x0000700cff0075a7 */ /* 0x000ee20008041107 */
[----:B------:R-:W-:Y:S04]  /*4190*/  ELECT P4, URZ, PT ;  /* 0x0000000000ff782f */ /* 0x000fe80003880000 */
[----:B------:R-:W-:Y:S11]  /*41a0*/  PLOP3.LUT P4, PT, P0, P4, PT, 0xf2, 0x2f ;  /* 0x00000000002f781c */ /* 0x000ff60000789e72 */
[----:B------:R-:W-:Y:S02]  /*41b0*/  @!UPT UIADD3 URZ, UPT, UPT, URZ, URZ, URZ ;  /* 0x000000fffffff290 */ /* 0x000fe4000fffe0ff */
[----:B-1----:R-:W-:Y:S05]  /*41c0*/  @!P4 IADD3 R9, P0, PT, R36, 0x580, RZ ;  /* 0x000005802409c810 */ /* 0x002fea0007f1e0ff */
[----:B--2---:R-:W-:Y:S01]  /*41d0*/  @!P4 IMAD.X R0, RZ, RZ, R37, P0 ;  /* 0x000000ffff00c224 */ /* 0x004fe200000e0625 */
[----:B---3--:R-:W-:Y:S07]  /*41e0*/  @!P2 BRA `(.L_x_75) ;  /* 0x0000004000f0a947 */ /* 0x008fee0003800000 */
.L_x_164:
[----:B------:R-:W-:Y:S01]  /*41f0*/  @!P4 R2UR UR8, R0 ;  /* 0x000000000008c2ca */ /* 0x000fe200000e0000 */
[----:B------:R-:W-:Y:S01]  /*4200*/  VOTEU.ALL UP1, P4 ;  /* 0x0000000000ff7886 */ /* 0x000fe20002020000 */
[----:B------:R-:W-:Y:S01]  /*4210*/  @!P4 R2UR UR9, R9 ;  /* 0x000000000909c2ca */ /* 0x000fe200000e0000 */
[----:B------:R-:W-:Y:S01]  /*4220*/  @!P4 IMAD.MOV.U32 R0, RZ, RZ, 0x1000 ;  /* 0x00001000ff00c424 */ /* 0x000fe200078e00ff */
[----:B------:R-:W-:Y:S01]  /*4230*/  UMOV UR10, 0x0 ;  /* 0x00000000000a7882 */ /* 0x000fe20000000000 */
[----:B------:R-:W-:Y:S01]  /*4240*/  UMOV UR11, 0x10000000 ;  /* 0x10000000000b7882 */ /* 0x000fe20000000000 */
[----:B------:R-:W-:Y:S01]  /*4250*/  @!UP1 UIADD3 UR32, UPT, UPT, UR7, 0x200, URZ ;  /* 0x0000020007209890 */ /* 0x000fe2000fffe0ff */
[----:B------:R-:W-:Y:S01]  /*4260*/  @!P4 IADD3 R9, P0, PT, R36, 0x580, RZ ;  /* 0x000005802409c810 */ /* 0x000fe20007f1e0ff */
[----:B------:R-:W-:Y:S05]  /*4270*/  VOTEU.ALL UP1, P4 ;  /* 0x0000000000ff7886 */ /* 0x000fea0002020000 */
[----:B------:R-:W-:Y:S01]  /*4280*/  IMAD.U32 R11, RZ, RZ, UR8 ;  /* 0x00000008ff0b7e24 */ /* 0x000fe2000f8e00ff */
[----:B------:R-:W-:Y:S01]  /*4290*/  UPRMT UR8, UR37, 0x654, UR33 ;  /* 0x0000065425087896 */ /* 0x000fe20008000021 */
[----:B------:R-:W-:Y:S03]  /*42a0*/  IMAD.U32 R10, RZ, RZ, UR9 ;  /* 0x00000009ff0a7e24 */ /* 0x000fe6000f8e00ff */
[----:B------:R-:W-:Y:S02]  /*42b0*/  @!P4 R2UR UR15, R11 ;  /* 0x000000000b0fc2ca */ /* 0x000fe400000e0000 */
[----:B------:R-:W-:Y:S11]  /*42c0*/  @!P4 R2UR UR14, R10 ;  /* 0x000000000a0ec2ca */ /* 0x000ff600000e0000 */
[----:B------:R-:W-:Y:S02]  /*42d0*/  @!UPT UIADD3 URZ, UPT, UPT, URZ, URZ, URZ ;  /* 0x000000fffffff290 */ /* 0x000fe4000fffe0ff */
[----:B------:R2:W-:Y:S01]  /*42e0*/  @!UP1 UTMALDG.3D [UR32], [UR14], desc[UR10] ;  /* 0x00000a200e0095b4 */ /* 0x0005e20008011000 */
[----:B------:R3:W-:Y:S01]  /*42f0*/  @!P4 SYNCS.ARRIVE.TRANS64.RED.A0TR RZ, [UR7+0x50], R0 ;  /* 0x00005000ffffc9a7 */ /* 0x0007e20008300407 */
[----:B------:R-:W-:Y:S01]  /*4300*/  SYNCS.ARRIVE.TRANS64.RED.A1T0 RZ, [UR8], RZ ;  /* 0x000000ffffff79a7 */ /* 0x000fe20008100408 */
[----:B---3--:R-:W-:Y:S01]  /*4310*/  @!P4 IMAD.X R0, RZ, RZ, R37, P0 ;  /* 0x000000ffff00c224 */ /* 0x008fe200000e0625 */
[----:B------:R-:W3:Y:S02]  /*4320*/  SYNCS.PHASECHK.TRANS64.TRYWAIT P2, [UR7+0x78], R12 ;  /* 0x0000780cff0075a7 */ /* 0x000ee40008041107 */
[----:B--23--:R-:W-:Y:S05]  /*4330*/  @!P2 BRA `(.L_x_76) ;  /* 0x0000004000b4a947 */ /* 0x00cfea0003800000 */
.L_x_166:
        /* <DEDUP_REMOVED lines=8> */
[----:B------:R-:W-:Y:S01]  /*43c0*/  @!UP1 UIADD3 UR24, UPT, UPT, UR7, 0x1200, URZ ;  /* 0x0000120007189890 */ /* 0x000fe2000fffe0ff */
[----:B------:R-:W-:Y:S01]  /*43d0*/  VOTEU.ALL UP1, P4 ;  /* 0x0000000000ff7886 */ /* 0x000fe20002020000 */
[----:B------:R-:W-:Y:S01]  /*43e0*/  UMOV UR27, UR35 ;  /* 0x00000023001b7c82 */ /* 0x000fe20008000000 */
[----:B------:R-:W-:Y:S02]  /*43f0*/  UMOV UR28, UR36 ;  /* 0x00000024001c7c82 */ /* 0x000fe40008000000 */
[----:B------:R-:W-:Y:S01]  /*4400*/  IMAD.U32 R11, RZ, RZ, UR8 ;  /* 0x00000008ff0b7e24 */ /* 0x000fe2000f8e00ff */
[----:B------:R-:W-:Y:S01]  /*4410*/  UPRMT UR8, UR37, 0x654, UR25 ;  /* 0x0000065425087896 */ /* 0x000fe20008000019 */
[----:B------:R-:W-:Y:S02]  /*4420*/  IMAD.U32 R10, RZ, RZ, UR9 ;  /* 0x00000009ff0a7e24 */ /* 0x000fe4000f8e00ff */
[----:B------:R-:W-:Y:S01]  /*4430*/  @!P4 IMAD.X R20, RZ, RZ, R37, P0 ;  /* 0x000000ffff14c224 */ /* 0x000fe200000e0625 */
[----:B------:R-:W-:Y:S02]  /*4440*/  @!P4 R2UR UR15, R11 ;  /* 0x000000000b0fc2ca */ /* 0x000fe400000e0000 */
[----:B------:R-:W-:Y:S11]  /*4450*/  @!P4 R2UR UR14, R10 ;  /* 0x000000000a0ec2ca */ /* 0x000ff600000e0000 */
[----:B------:R-:W-:Y:S02]  /*4460*/  @!UPT UIADD3 URZ, UPT, UPT, URZ, URZ, URZ ;  /* 0x000000fffffff290 */ /* 0x000fe4000fffe0ff */
[----:B------:R2:W-:Y:S01]  /*4470*/  @!UP1 UTMALDG.3D [UR24], [UR14], desc[UR10] ;  /* 0x00000a180e0095b4 */ /* 0x0005e20008011000 */
[----:B------:R2:W-:Y:S01]  /*4480*/  @!P4 SYNCS.ARRIVE.TRANS64.RED.A0TR RZ, [UR7+0x58], R0 ;  /* 0x00005800ffffc9a7 */ /* 0x0005e20008300407 */
[----:B------:R-:W-:Y:S01]  /*4490*/  SYNCS.ARRIVE.TRANS64.RED.A1T0 RZ, [UR8], RZ ;  /* 0x000000ffffff79a7 */ /* 0x000fe20008100408 */
[----:B------:R-:W3:Y:S02]  /*44a0*/  SYNCS.PHASECHK.TRANS64.TRYWAIT P2, [UR7+0x80], R12 ;  /* 0x0000800cff0075a7 */ /* 0x000ee40008041107 */
[----:B--23--:R-:W-:Y:S05]  /*44b0*/  @!P2 BRA `(.L_x_77) ;  /* 0x00000040006ca947 */ /* 0x00cfea0003800000 */
.L_x_168:
[----:B------:R-:W2:Y:S01]  /*44c0*/  LDC.64 R14, c[0x0][0xb10] ;  /* 0x0002c400ff0e7b82 */ /* 0x000ea20000000a00 */
[----:B------:R-:W-:Y:S01]  /*44d0*/  @!P4 R2UR UR8, R20 ;  /* 0x000000001408c2ca */ /* 0x000fe200000e0000 */
[----:B------:R-:W-:Y:S01]  /*44e0*/  VOTEU.ALL UP1, P4 ;  /* 0x0000000000ff7886 */ /* 0x000fe20002020000 */
[----:B------:R-:W-:Y:S01]  /*44f0*/  @!P4 R2UR UR9, R21 ;  /* 0x000000001509c2ca */ /* 0x000fe200000e0000 */
[----:B------:R-:W-:Y:S01]  /*4500*/  UMOV UR10, 0x0 ;  /* 0x00000000000a7882 */ /* 0x000fe20000000000 */
[----:B------:R-:W-:Y:S03]  /*4510*/  UMOV UR11, 0x10000000 ;  /* 0x10000000000b7882 */ /* 0x000fe60000000000 */
[----:B------:R-:W3:Y:S01]  /*4520*/  LDC.64 R10, c[0x0][0xb18] ;  /* 0x0002c600ff0a7b82 */ /* 0x000ee20000000a00 */
[----:B------:R-:W-:Y:S01]  /*4530*/  @!UP1 UIADD3 UR18, UPT, UPT, UR34, 0x40, URZ ;  /* 0x0000004022129890 */ /* 0x000fe2000fffe0ff */
[----:B------:R-:W-:Y:S01]  /*4540*/  @P3 SHF.R.U32.HI R24, RZ, 0x10, R29 ;  /* 0x00000010ff183819 */ /* 0x000fe2000001161d */
[----:B------:R-:W-:Y:S01]  /*4550*/  @!UP1 UIADD3 UR16, UPT, UPT, UR7, 0x2200, URZ ;  /* 0x0000220007109890 */ /* 0x000fe2000fffe0ff */
[----:B------:R-:W-:Y:S01]  /*4560*/  VIADD R27, R27, 0x1 ;  /* 0x000000011b1b7836 */ /* 0x000fe20000000000 */
[----:B------:R-:W-:Y:S03]  /*4570*/  VOTEU.ALL UP1, P4 ;  /* 0x0000000000ff7886 */ /* 0x000fe60002020000 */
[----:B------:R-:W5:Y:S01]  /*4580*/  @!P1 LDC R0, c[0x0][0xb20] ;  /* 0x0002c800ff009b82 */ /* 0x000f620000000800 */
[----:B------:R-:W-:Y:S01]  /*4590*/  UMOV UR19, UR35 ;  /* 0x0000002300137c82 */ /* 0x000fe20008000000 */
[----:B------:R-:W-:Y:S01]  /*45a0*/  IMAD.U32 R21, RZ, RZ, UR8 ;  /* 0x00000008ff157e24 */ /* 0x000fe2000f8e00ff */
[----:B------:R-:W-:Y:S05]  /*45b0*/  UMOV UR20, UR36 ;  /* 0x0000002400147c82 */ /* 0x000fea0008000000 */
[----:B-1----:R-:W1:Y:S01]  /*45c0*/  @!P1 LDC R3, c[0x0][0xb0c] ;  /* 0x0002c300ff039b82 */ /* 0x002e620000000800 */
[----:B------:R-:W-:Y:S01]  /*45d0*/  IMAD.U32 R20, RZ, RZ, UR9 ;  /* 0x00000009ff147e24 */ /* 0x000fe2000f8e00ff */
[----:B------:R-:W-:Y:S01]  /*45e0*/  UPRMT UR8, UR37, 0x654, UR17 ;  /* 0x0000065425087896 */ /* 0x000fe20008000011 */
[----:B------:R-:W-:Y:S03]  /*45f0*/  @!P4 R2UR UR15, R21 ;  /* 0x00000000150fc2ca */ /* 0x000fe600000e0000 */
[----:B------:R-:W-:Y:S01]  /*4600*/  @!P4 R2UR UR14, R20 ;  /* 0x00000000140ec2ca */ /* 0x000fe200000e0000 */
[----:B------:R-:W-:Y:S11]  /*4610*/  @!P4 IMAD.MOV.U32 R20, RZ, RZ, 0x1000 ;  /* 0x00001000ff14c424 */ /* 0x000ff600078e00ff */
[----:B------:R-:W-:Y:S01]  /*4620*/  @!UPT UIADD3 URZ, UPT, UPT, URZ, URZ, URZ ;  /* 0x000000fffffff290 */ /* 0x000fe2000fffe0ff */
[----:B------:R1:W-:Y:S01]  /*4630*/  @!UP1 UTMALDG.3D [UR16], [UR14], desc[UR10] ;  /* 0x00000a100e0095b4 */ /* 0x0003e20008011000 */
[----:B------:R1:W-:Y:S02]  /*4640*/  @!P4 SYNCS.ARRIVE.TRANS64.RED.A0TR RZ, [UR7+0x60], R20 ;  /* 0x00006014ffffc9a7 */ /* 0x0003e40008300407 */
[----:B-1----:R-:W-:Y:S01]  /*4650*/  @!P1 ISETP.NE.AND P2, PT, R3, 0x1, PT ;  /* 0x000000010300980c */ /* 0x002fe20003f45270 */
[C---:B--2---:R-:W-:Y:S01]  /*4660*/  @!P1 IMAD.HI.U32 R14, R13.reuse, R14, RZ ;  /* 0x0000000e0d0e9227 */ /* 0x044fe200078e00ff */
[----:B---3--:R-:W-:Y:S03]  /*4670*/  @!P1 ISETP.NE.AND P0, PT, R10, 0x1, PT ;  /* 0x000000010a00980c */ /* 0x008fe60003f05270 */
[C---:B------:R-:W-:Y:S01]  /*4680*/  @!P1 IMAD.HI.U32 R11, R8.reuse, R11, RZ ;  /* 0x0000000b080b9227 */ /* 0x040fe200078e00ff */
[----:B------:R-:W-:Y:S04]  /*4690*/  @!P1 SHF.R.U32.HI R14, RZ, R15, R14 ;  /* 0x0000000fff0e9219 */ /* 0x000fe8000001160e */
[----:B-----5:R-:W-:Y:S01]  /*46a0*/  @!P1 SHF.R.U32.HI R9, RZ, R0, R11 ;  /* 0x00000000ff099219 */ /* 0x020fe2000001160b */
[----:B------:R-:W-:Y:S01]  /*46b0*/  SYNCS.ARRIVE.TRANS64.RED.A1T0 RZ, [UR8], RZ ;  /* 0x000000ffffff79a7 */ /* 0x000fe20008100408 */
[----:B------:R-:W-:Y:S02]  /*46c0*/  @!P1 SEL R14, R13, R14, !P2 ;  /* 0x0000000e0d0e9207 */ /* 0x000fe40005000000 */
[----:B------:R-:W-:Y:S01]  /*46d0*/  @!P1 SEL R9, R8, R9, !P0 ;  /* 0x0000000908099207 */ /* 0x000fe20004000000 */
[----:B------:R-:W1:Y:S04]  /*46e0*/  SYNCS.PHASECHK.TRANS64.TRYWAIT P5, [UR7+0x88], R12 ;  /* 0x0000880cff0075a7 */ /* 0x000e6800080a1107 */
[----:B------:R-:W-:Y:S02]  /*46f0*/  @!P1 IMAD.IADD R0, R9, 0x1, -R14 ;  /* 0x0000000109009824 */ /* 0x000fe400078e0a0e */
[----:B------:R-:W-:Y:S02]  /*4700*/  @!P1 IMAD.IADD R9, R14, 0x1, -R9 ;  /* 0x000000010e099824 */ /* 0x000fe400078e0a09 */
[----:B------:R-:W-:Y:S02]  /*4710*/  @!P1 IMAD R13, R0, R3, R13 ;  /* 0x00000003000d9224 */ /* 0x000fe400078e020d */
[----:B------:R-:W-:Y:S01]  /*4720*/  @!P1 IMAD R8, R9, R10, R8 ;  /* 0x0000000a09089224 */ /* 0x000fe200078e0208 */
[----:B-1----:R-:W-:Y:S06]  /*4730*/  @!P5 BRA `(.L_x_78) ;  /* 0x0000003c00e4d947 */ /* 0x002fec0003800000 */
.L_x_170:
[----:B-1----:R-:W-:Y:S01]  /*4740*/  @!P4 IADD3 R3, P0, PT, R36, 0x580, RZ ;  /* 0x000005802403c810 */ /* 0x002fe20007f1e0ff */
[----:B------:R-:W-:Y:S01]  /*4750*/  VOTEU.ALL UP1, P4 ;  /* 0x0000000000ff7886 */ /* 0x000fe20002020000 */
[----:B------:R-:W-:Y:S01]  /*4760*/  UMOV UR18, 0x0 ;  /* 0x0000000000127882 */ /* 0x000fe20000000000 */
[----:B------:R-:W-:Y:S01]  /*4770*/  UMOV UR19, 0x10000000 ;  /* 0x1000000000137882 */ /* 0x000fe20000000000 */
[----:B------:R-:W-:Y:S01]  /*4780*/  @!P4 R2UR UR9, R3 ;  /* 0x000000000309c2ca */ /* 0x000fe200000e0000 */
[----:B------:R-:W-:Y:S01]  /*4790*/  @!P4 IMAD.X R0, RZ, RZ, R37, P0 ;  /* 0x000000ffff00c224 */ /* 0x000fe200000e0625 */
[----:B------:R-:W-:Y:S01]  /*47a0*/  @!UP1 UIADD3 UR10, UPT, UPT, UR34, 0x60, URZ ;  /* 0x00000060220a9890 */ /* 0x000fe2000fffe0ff */
[----:B------:R-:W-:Y:S01]  /*47b0*/  ISETP.NE.AND P0, PT, R27, 0x2, PT ;  /* 0x000000021b00780c */ /* 0x000fe20003f05270 */
[----:B------:R-:W-:Y:S01]  /*47c0*/  UMOV UR11, UR35 ;  /* 0x00000023000b7c82 */ /* 0x000fe20008000000 */
[----:B------:R-:W-:Y:S01]  /*47d0*/  UMOV UR12, UR36 ;  /* 0x00000024000c7c82 */ /* 0x000fe20008000000 */
[----:B------:R-:W-:Y:S01]  /*47e0*/  @!P4 R2UR UR8, R0 ;  /* 0x000000000008c2ca */ /* 0x000fe200000e0000 */
[----:B------:R-:W-:Y:S01]  /*47f0*/  IMAD.IADD R20, R8, 0x1, R58 ;  /* 0x0000000108147824 */ /* 0x000fe200078e023a */
[----:B------:R-:W-:Y:S01]  /*4800*/  @P3 R2UR UR36, R24 ;  /* 0x00000000182432ca */ /* 0x000fe200000e0000 */
[----:B------:R-:W-:Y:S01]  /*4810*/  IMAD.IADD R21, R13, 0x1, R60 ;  /* 0x000000010d157824 */ /* 0x000fe200078e023c */
[----:B------:R-:W-:Y:S02]  /*4820*/  SEL R0, RZ, 0x1, P0 ;  /* 0x00000001ff007807 */ /* 0x000fe40000000000 */
[----:B------:R-:W-:Y:S01]  /*4830*/  LOP3.LUT R32, R32, 0x1, RZ, 0x3c, !PT ;  /* 0x0000000120207812 */ /* 0x000fe200078e3cff */
[----:B------:R-:W-:Y:S01]  /*4840*/  IMAD.U32 R10, RZ, RZ, UR9 ;  /* 0x00000009ff0a7e24 */ /* 0x000fe2000f8e00ff */
[----:B------:R-:W-:Y:S01]  /*4850*/  @!UP1 UIADD3 UR9, UPT, UPT, UR7, 0x68, URZ ;  /* 0x0000006807099890 */ /* 0x000fe2000fffe0ff */
[----:B------:R-:W-:Y:S02]  /*4860*/  LOP3.LUT R25, R25, R0, RZ, 0x3c, !PT ;  /* 0x0000000019197212 */ /* 0x000fe400078e3cff */
[----:B------:R-:W-:Y:S02]  /*4870*/  SEL R27, R27, RZ, P0 ;  /* 0x000000ff1b1b7207 */ /* 0x000fe40000000000 */
[----:B------:R-:W-:Y:S01]  /*4880*/  IMAD.U32 R11, RZ, RZ, UR8 ;  /* 0x00000008ff0b7e24 */ /* 0x000fe2000f8e00ff */
[----:B------:R-:W-:Y:S01]  /*4890*/  @!P4 R2UR UR14, R10 ;  /* 0x000000000a0ec2ca */ /* 0x000fe200000e0000 */
[----:B------:R-:W-:Y:S01]  /*48a0*/  @!UP1 UIADD3 UR8, UPT, UPT, UR7, 0x3200, URZ ;  /* 0x0000320007089890 */ /* 0x000fe2000fffe0ff */
[----:B------:R-:W-:Y:S02]  /*48b0*/  VOTEU.ALL UP1, P4 ;  /* 0x0000000000ff7886 */ /* 0x000fe40002020000 */
[----:B------:R-:W-:Y:S11]  /*48c0*/  @!P4 R2UR UR15, R11 ;  /* 0x000000000b0fc2ca */ /* 0x000ff600000e0000 */
[----:B------:R-:W-:Y:S02]  /*48d0*/  @!UPT UIADD3 URZ, UPT, UPT, URZ, URZ, URZ ;  /* 0x000000fffffff290 */ /* 0x000fe4000fffe0ff */
[----:B------:R2:W-:Y:S01]  /*48e0*/  @!UP1 UTMALDG.3D [UR8], [UR14], desc[UR18] ;  /* 0x000012080e0095b4 */ /* 0x0005e20008011000 */
[----:B------:R2:W-:Y:S01]  /*48f0*/  @!P4 SYNCS.ARRIVE.TRANS64.RED.A0TR RZ, [UR7+0x68], R23 ;  /* 0x00006817ffffc9a7 */ /* 0x0005e20008300407 */
[----:B------:R-:W-:Y:S01]  /*4900*/  UPLOP3.LUT UP1, UPT, UPT, UPT, UPT, 0x80, 0x8 ;  /* 0x000000000008789c */ /* 0x000fe20003f2f070 */
[----:B------:R-:W-:Y:S01]  /*4910*/  SYNCS.ARRIVE.TRANS64.RED.A1T0 RZ, [UR13], RZ ;  /* 0x000000ffffff79a7 */ /* 0x000fe2000810040d */
[----:B------:R-:W-:Y:S09]  /*4920*/  @P3 BRA `(.L_x_79) ;  /* 0xfffffff000943947 */ /* 0x000ff2000383ffff */
[----:B------:R-:W-:-:S04]  /*4930*/  SHF.L.U32 R3, R32, 0x1f, RZ ;  /* 0x0000001f20037819 */ /* 0x000fc800000006ff */
[----:B------:R-:W1:Y:S02]  /*4940*/  SYNCS.PHASECHK.TRANS64.TRYWAIT P0, [UR7+0x70], R3 ;  /* 0x00007003ff0075a7 */ /* 0x000e640008001107 */
[----:B-1----:R-:W-:Y:S05]  /*4950*/  @!P0 BRA `(.L_x_80) ;  /* 0x0000003c00748947 */ /* 0x002fea0003800000 */
.L_x_172:
[----:B------:R-:W3:Y:S02]  /*4960*/  SYNCS.PHASECHK.TRANS64.TRYWAIT P0, [UR7+0x78], R3 ;  /* 0x00007803ff0075a7 */ /* 0x000ee40008001107 */
[----:B---3--:R-:W-:Y:S05]  /*4970*/  @!P0 BRA `(.L_x_81) ;  /* 0x0000003c00848947 */ /* 0x008fea0003800000 */
.L_x_174:
[----:B------:R-:W3:Y:S02]  /*4980*/  SYNCS.PHASECHK.TRANS64.TRYWAIT P0, [UR7+0x80], R3 ;  /* 0x00008003ff0075a7 */ /* 0x000ee40008001107 */
[----:B---3--:R-:W-:Y:S05]  /*4990*/  @!P0 BRA `(.L_x_82) ;  /* 0x0000003c00948947 */ /* 0x008fea0003800000 */
.L_x_176:
[----:B-1----:R-:W-:-:S07]  /*49a0*/  MOV R0, UR7 ;  /* 0x0000000700007c02 */ /* 0x002fce0008000f00 */
.L_x_83:
[----:B-1----:R-:W-:-:S04]  /*49b0*/  SHF.L.U32 R3, R32, 0x1f, RZ ;  /* 0x0000001f20037819 */ /* 0x002fc800000006ff */
[----:B------:R1:W3:Y:S03]  /*49c0*/  SYNCS.PHASECHK.TRANS64.TRYWAIT P0, [R0+URZ+0x88], R3 ;  /* 0x00008803000075a7 */ /* 0x0002e600080011ff */
[----:B---3--:R-:W-:Y:S05]  /*49d0*/  @!P0 NANOSLEEP.SYNCS 0x989680 ;  /* 0x009896800000895d */ /* 0x008fea0003900000 */
[----:B------:R-:W3:Y:S02]  /*49e0*/  @!P0 SYNCS.PHASECHK.TRANS64 P0, [R0+URZ+0x88], R3 ;  /* 0x00008803000085a7 */ /* 0x000ee400080010ff */
[----:B--23--:R-:W-:Y:S05]  /*49f0*/  @P0 EXIT ;  /* 0x000000000000094d */ /* 0x00cfea0003800000 */
[----:B------:R-:W-:Y:S05]  /*4a00*/  BRA `(.L_x_83) ;  /* 0xfffffffc00e87947 */ /* 0x000fea000383ffff */
.L_x_68:
[----:B------:R-:W-:-:S06]  /*4a10*/  UISETP.GE.AND UP1, UPT, UR8, 0x4, UPT ;  /* 0x000000040800788c */ /* 0x000fcc000bf26270 */
[----:B------:R-:W-:-:S13]  /*4a20*/  PLOP3.LUT P0, PT, PT, PT, UP1, 0x80, 0x8 ;  /* 0x000000000008781c */ /* 0x000fda0003f0f018 */
[----:B------:R-:W-:Y:S05]  /*4a30*/  @!P0 EXIT ;  /* 0x000000000000894d */ /* 0x000fea0003800000 */
[----:B------:R-:W-:Y:S01]  /*4a40*/  BAR.SYNC.DEFER_BLOCKING 0x6, 0xa0 ;  /* 0x0182800000007b1d */ /* 0x000fe20000010000 */
[C---:B------:R-:W-:Y:S01]  /*4a50*/  IMAD.SHL.U32 R7, R72.reuse, 0x20, RZ ;  /* 0x0000002048077824 */ /* 0x040fe200078e00ff */
[----:B------:R-:W-:Y:S01]  /*4a60*/  SHF.R.U32.HI R0, RZ, 0x1, R72 ;  /* 0x00000001ff007819 */ /* 0x000fe20000011648 */
[C---:B------:R-:W-:Y:S01]  /*4a70*/  IMAD.SHL.U32 R64, R72.reuse, 0x10, RZ ;  /* 0x0000001048407824 */ /* 0x040fe200078e00ff */
[C---:B------:R-:W-:Y:S01]  /*4a80*/  LOP3.LUT P0, RZ, R72.reuse, 0x4, RZ, 0xc0, !PT ;  /* 0x0000000448ff7812 */ /* 0x040fe2000780c0ff */
[----:B------:R-:W-:Y:S01]  /*4a90*/  IMAD.U32 R32, R72, 0x10000, RZ ;  /* 0x0001000048207824 */ /* 0x000fe200078e00ff */
[----:B------:R-:W-:Y:S02]  /*4aa0*/  UMOV UR48, 0x400 ;  /* 0x0000040000307882 */ /* 0x000fe40000000000 */
[----:B------:R-:W1:Y:S01]  /*4ab0*/  LDC R63, c[0x0][0x370] ;  /* 0x0000dc00ff3f7b82 */ /* 0x000e620000000800 */
[----:B------:R-:W-:Y:S01]  /*4ac0*/  ULEA UR48, UR37, UR48, 0x18 ;  /* 0x0000003025307291 */ /* 0x000fe2000f8ec0ff */
[----:B------:R-:W-:Y:S01]  /*4ad0*/  LOP3.LUT R5, R7, 0xc0, RZ, 0xc0, !PT ;  /* 0x000000c007057812 */ /* 0x000fe200078ec0ff */
[----:B------:R-:W-:Y:S01]  /*4ae0*/  IMAD.MOV.U32 R71, RZ, RZ, 0x20 ;  /* 0x00000020ff477424 */ /* 0x000fe200078e00ff */
[----:B------:R-:W-:Y:S01]  /*4af0*/  LOP3.LUT R64, R64, 0x600, RZ, 0xc0, !PT ;  /* 0x0000060040407812 */ /* 0x000fe200078ec0ff */
[----:B------:R-:W-:Y:S01]  /*4b00*/  UIADD3 UR4, UPT, UPT, UR48, 0x200, URZ ;  /* 0x0000020030047890 */ /* 0x000fe2000fffe0ff */
[----:B------:R-:W-:Y:S01]  /*4b10*/  LOP3.LUT R0, R5, 0x8, R0, 0xf8, !PT ;  /* 0x0000000805007812 */ /* 0x000fe200078ef800 */
[----:B------:R-:W-:Y:S01]  /*4b20*/  IMAD.SHL.U32 R5, R72, 0x4, RZ ;  /* 0x0000000448057824 */ /* 0x000fe200078e00ff */
[----:B------:R-:W2:Y:S01]  /*4b30*/  LDC R28, c[0x0][0xb0c] ;  /* 0x0002c300ff1c7b82 */ /* 0x000ea20000000800 */
[----:B------:R-:W-:Y:S01]  /*4b40*/  LOP3.LUT R64, R64, 0x20, R7, 0xf8, !PT ;  /* 0x0000002040407812 */ /* 0x000fe200078ef807 */
[----:B------:R-:W-:Y:S01]  /*4b50*/  IMAD.MOV.U32 R70, RZ, RZ, 0x1 ;  /* 0x00000001ff467424 */ /* 0x000fe200078e00ff */
[----:B------:R-:W-:Y:S01]  /*4b60*/  LOP3.LUT R32, R32, 0x600000, RZ, 0xc0, !PT ;  /* 0x0060000020207812 */ /* 0x000fe200078ec0ff */
[----:B------:R-:W-:Y:S01]  /*4b70*/  IMAD.MOV.U32 R30, RZ, RZ, RZ ;  /* 0x000000ffff1e7224 */ /* 0x000fe200078e00ff */
[----:B------:R-:W-:-:S02]  /*4b80*/  LOP3.LUT R5, R0, 0x18, R5, 0x78, !PT ;  /* 0x0000001800057812 */ /* 0x000fc400078e7805 */
[----:B------:R-:W-:Y:S02]  /*4b90*/  CS2R R68, SRZ ;  /* 0x0000000000447805 */ /* 0x000fe4000001ff00 */
[----:B------:R-:W-:Y:S01]  /*4ba0*/  LOP3.LUT R64, R64, 0x100, R7, 0xf8, !PT ;  /* 0x0000010040407812 */ /* 0x000fe200078ef807 */
[----:B------:R-:W4:Y:S01]  /*4bb0*/  LDC R61, c[0x0][0xb20] ;  /* 0x0002c800ff3d7b82 */ /* 0x000f220000000800 */
[----:B------:R-:W3:Y:S01]  /*4bc0*/  LDS R3, [UR48+0x150] ;  /* 0x00015030ff037984 */ /* 0x000ee20008000800 */
[----:B------:R-:W-:Y:S01]  /*4bd0*/  LOP3.LUT R72, R72, 0x60, RZ, 0xc0, !PT ;  /* 0x0000006048487812 */ /* 0x000fe200078ec0ff */
[----:B------:R-:W-:Y:S01]  /*4be0*/  IMAD.MOV.U32 R75, RZ, RZ, RZ ;  /* 0x000000ffff4b7224 */ /* 0x000fe200078e00ff */
[----:B------:R-:W-:Y:S01]  /*4bf0*/  LOP3.LUT R64, R64, R5, RZ, 0xfc, !PT ;  /* 0x0000000540407212 */ /* 0x000fe200078efcff */
[----:B------:R-:W-:Y:S01]  /*4c00*/  IMAD.U32 R66, RZ, RZ, UR4 ;  /* 0x00000004ff427e24 */ /* 0x000fe2000f8e00ff */
[----:B------:R-:W-:Y:S01]  /*4c10*/  SEL R71, R71, 0xffffffe0, !P0 ;  /* 0xffffffe047477807 */ /* 0x000fe20004000000 */
[----:B------:R-:W1:Y:S01]  /*4c20*/  LDCU.64 UR52, c[0x0][0x348] ;  /* 0x00006900ff3477ac */ /* 0x000e620008000a00 */
[----:B------:R-:W1:Y:S01]  /*4c30*/  LDC R27, c[0x0][0xb30] ;  /* 0x0002cc00ff1b7b82 */ /* 0x000e620000000800 */
[----:B------:R-:W1:Y:S01]  /*4c40*/  LDCU.64 UR38, c[0x0][0x888] ;  /* 0x00011100ff2677ac */ /* 0x000e620008000a00 */
[----:B------:R-:W1:Y:S06]  /*4c50*/  LDCU.64 UR44, c[0x0][0x890] ;  /* 0x00011200ff2c77ac */ /* 0x000e6c0008000a00 */
[----:B------:R-:W1:Y:S01]  /*4c60*/  LDC.64 R56, c[0x0][0xb10] ;  /* 0x0002c400ff387b82 */ /* 0x000e620000000a00 */
[----:B------:R-:W-:Y:S01]  /*4c70*/  UMOV UR49, URZ ;  /* 0x000000ff00317c82 */ /* 0x000fe20008000000 */
[----:B------:R-:W-:-:S06]  /*4c80*/  UMOV UR51, URZ ;  /* 0x000000ff00337c82 */ /* 0x000fcc0008000000 */
[----:B------:R-:W1:Y:S08]  /*4c90*/  LDC.64 R24, c[0x0][0xb18] ;  /* 0x0002c600ff187b82 */ /* 0x000e700000000a00 */
[----:B------:R-:W1:Y:S08]  /*4ca0*/  LDC.64 R22, c[0x0][0xb28] ;  /* 0x0002ca00ff167b82 */ /* 0x000e700000000a00 */
[----:B------:R-:W1:Y:S01]  /*4cb0*/  LDC.64 R54, c[0x0][0x8b0] ;  /* 0x00022c00ff367b82 */ /* 0x000e620000000a00 */
[----:B---3--:R-:W-:-:S07]  /*4cc0*/  IMAD.IADD R32, R3, 0x1, R32 ;  /* 0x0000000103207824 */ /* 0x008fce00078e0220 */
[----:B------:R-:W3:Y:S08]  /*4cd0*/  LDC.64 R52, c[0x0][0x8a8] ;  /* 0x00022a00ff347b82 */ /* 0x000ef00000000a00 */
[----:B--2-4-:R-:W1:Y:S02]  /*4ce0*/  LDC R62, c[0x0][0x374] ;  /* 0x0000dd00ff3e7b82 */ /* 0x014e640000000800 */
.L_x_127:
[C---:B------:R-:W-:Y:S02]  /*4cf0*/  LEA R0, R75.reuse, UR48, 0x3 ;  /* 0x000000304b007c11 */ /* 0x040fe4000f8e18ff */
[----:B------:R-:W-:Y:S02]  /*4d00*/  SHF.L.U32 R3, R68, 0x1f, RZ ;  /* 0x0000001f44037819 */ /* 0x000fe400000006ff */
[----:B------:R-:W-:Y:S02]  /*4d10*/  LEA R16, R75, UR48, 0x4 ;  /* 0x000000304b107c11 */ /* 0x000fe4000f8e20ff */
[----:B------:R-:W2:Y:S02]  /*4d20*/  SYNCS.PHASECHK.TRANS64.TRYWAIT P0, [R0+URZ+0xa0], R3 ;  /* 0x0000a003000075a7 */ /* 0x000ea400080011ff */
[----:B-12---:R-:W-:Y:S05]  /*4d30*/  @!P0 BRA `(.L_x_84) ;  /* 0x0000003800c48947 */ /* 0x006fea0003800000 */
.L_x_177:
[----:B------:R-:W4:Y:S01]  /*4d40*/  LDC.64 R12, c[0x0][0xb10] ;  /* 0x0002c400ff0c7b82 */ /* 0x000f220000000a00 */
[----:B------:R-:W3:Y:S01]  /*4d50*/  LDS.128 R16, [R16+0x130] ;  /* 0x0001300010107984 */ /* 0x000ee20000000c00 */
[----:B-1----:R-:W-:Y:S01]  /*4d60*/  ISETP.NE.AND P1, PT, R27, 0x1, PT ;  /* 0x000000011b00780c */ /* 0x002fe20003f25270 */
[----:B--2---:R-:W-:Y:S01]  /*4d70*/  VIADD R0, R0, 0xb0 ;  /* 0x000000b000007836 */ /* 0x004fe20000000000 */
[----:B------:R-:W-:Y:S04]  /*4d80*/  ISETP.GE.AND P0, PT, R26, 0x1, PT ;  /* 0x000000011a00780c */ /* 0x000fe80003f06270 */
[----:B------:R-:W1:Y:S01]  /*4d90*/  LDC.64 R10, c[0x0][0xb18] ;  /* 0x0002c600ff0a7b82 */ /* 0x000e620000000a00 */
[----:B------:R-:W-:Y:S01]  /*4da0*/  PRMT R0, RZ, 0x654, R0 ;  /* 0x00000654ff007816 */ /* 0x000fe20000000000 */
[----:B------:R-:W-:Y:S01]  /*4db0*/  @!PT LDS RZ, [RZ] ;  /* 0x00000000fffff984 */ /* 0x000fe20000000800 */
[----:B------:R-:W-:Y:S01]  /*4dc0*/  @!PT LDS RZ, [RZ] ;  /* 0x00000000fffff984 */ /* 0x000fe20000000800 */
[----:B------:R-:W-:Y:S01]  /*4dd0*/  @!PT LDS RZ, [RZ] ;  /* 0x00000000fffff984 */ /* 0x000fe20000000800 */
[----:B------:R-:W-:Y:S01]  /*4de0*/  @!PT LDS RZ, [RZ] ;  /* 0x00000000fffff984 */ /* 0x000fe20000000800 */
[----:B------:R2:W-:Y:S06]  /*4df0*/  MEMBAR.ALL.CTA ;  /* 0x0000000000007992 */ /* 0x0005ec0000008000 */
[----:B--2---:R-:W2:Y:S01]  /*4e00*/  FENCE.VIEW.ASYNC.S ;  /* 0x00000000000073c6 */ /* 0x004ea20000000000 */
[----:B------:R-:W1:Y:S08]  /*4e10*/  @!P1 LDC R14, c[0x0][0xb20] ;  /* 0x0002c800ff0e9b82 */ /* 0x000e700000000800 */
[----:B------:R-:W1:Y:S01]  /*4e20*/  @!P1 LDC R9, c[0x0][0xb0c] ;  /* 0x0002c300ff099b82 */ /* 0x000e620000000800 */
[----:B--2---:R2:W-:Y:S01]  /*4e30*/  SYNCS.ARRIVE.TRANS64.RED.A1T0 RZ, [R0+URZ], RZ ;  /* 0x000000ff00ff79a7 */ /* 0x0045e200081004ff */
[----:B---3--:R-:W-:Y:S04]  /*4e40*/  LOP3.LUT P4, RZ, R18, 0x1, RZ, 0xc0, !PT ;  /* 0x0000000112ff7812 */ /* 0x008fe8000788c0ff */
[----:B------:R-:W-:Y:S09]  /*4e50*/  P2R R73, PR, RZ, 0x10 ;  /* 0x00000010ff497803 */ /* 0x000ff20000000000 */
[----:B------:R-:W-:Y:S02]  /*4e60*/  @P4 MOV R31, R16 ;  /* 0x00000010001f4202 */ /* 0x000fe40000000f00 */
[----:B------:R-:W-:Y:S01]  /*4e70*/  @P4 LOP3.LUT R29, R17, 0xffff, RZ, 0xc0, !PT ;  /* 0x0000ffff111d4812 */ /* 0x000fe200078ec0ff */
[----:B--2-4-:R-:W-:Y:S06]  /*4e80*/  @!P0 BRA `(.L_x_85) ;  /* 0x0000000000a48947 */ /* 0x014fec0003800000 */
[----:B------:R-:W-:Y:S01]  /*4e90*/  IMAD.HI.U32 R36, R62, R25, RZ ;  /* 0x000000193e247227 */ /* 0x000fe200078e00ff */
[----:B------:R-:W-:Y:S02]  /*4ea0*/  ISETP.NE.AND P0, PT, R24, 0x1, PT ;  /* 0x000000011800780c */ /* 0x000fe40003f05270 */
[----:B------:R-:W-:Y:S01]  /*4eb0*/  ISETP.NE.AND P2, PT, R26, 0x1, PT ;  /* 0x000000011a00780c */ /* 0x000fe20003f45270 */
[-C--:B------:R-:W-:Y:S01]  /*4ec0*/  IMAD.HI.U32 R34, R63, R56.reuse, RZ ;  /* 0x000000383f227227 */ /* 0x080fe200078e00ff */
[----:B------:R-:W-:Y:S02]  /*4ed0*/  SHF.R.U32.HI R37, RZ, R61, R36 ;  /* 0x0000003dff257219 */ /* 0x000fe40000011624 */
[----:B------:R-:W-:Y:S01]  /*4ee0*/  ISETP.NE.AND P3, PT, R28, 0x1, PT ;  /* 0x000000011c00780c */ /* 0x000fe20003f65270 */
[----:B------:R-:W-:Y:S01]  /*4ef0*/  IMAD.HI.U32 R40, R29, R25, RZ ;  /* 0x000000191d287227 */ /* 0x000fe200078e00ff */
[----:B------:R-:W-:Y:S02]  /*4f00*/  SHF.R.U32.HI R34, RZ, R57, R34 ;  /* 0x00000039ff227219 */ /* 0x000fe40000011622 */
[----:B------:R-:W-:Y:S01]  /*4f10*/  SEL R3, R62, R37, !P0 ;  /* 0x000000253e037207 */ /* 0x000fe20004000000 */
[----:B------:R-:W-:Y:S01]  /*4f20*/  IMAD.HI.U32 R38, R31, R56, RZ ;  /* 0x000000381f267227 */ /* 0x000fe200078e00ff */
[----:B------:R-:W-:Y:S03]  /*4f30*/  SEL R7, R63, R34, !P3 ;  /* 0x000000223f077207 */ /* 0x000fe60005800000 */
[-C--:B------:R-:W-:Y:S01]  /*4f40*/  IMAD.HI.U32 R34, R3, R22.reuse, RZ ;  /* 0x0000001603227227 */ /* 0x080fe200078e00ff */
[----:B------:R-:W-:Y:S03]  /*4f50*/  SHF.R.U32.HI R38, RZ, R57, R38 ;  /* 0x00000039ff267219 */ /* 0x000fe60000011626 */
[----:B------:R-:W-:Y:S01]  /*4f60*/  IMAD.HI.U32 R36, R7, R22, RZ ;  /* 0x0000001607247227 */ /* 0x000fe200078e00ff */
[----:B------:R-:W-:Y:S02]  /*4f70*/  @P2 SHF.R.U32.HI R3, RZ, R23, R34 ;  /* 0x00000017ff032219 */ /* 0x000fe40000011622 */
[----:B------:R-:W-:Y:S02]  /*4f80*/  SHF.R.U32.HI R34, RZ, R61, R40 ;  /* 0x0000003dff227219 */ /* 0x000fe40000011628 */
[----:B------:R-:W-:Y:S01]  /*4f90*/  @P2 SHF.R.U32.HI R7, RZ, R23, R36 ;  /* 0x00000017ff072219 */ /* 0x000fe20000011624 */
[C---:B------:R-:W-:Y:S01]  /*4fa0*/  IMAD R2, R26.reuse, R3, RZ ;  /* 0x000000031a027224 */ /* 0x040fe200078e02ff */
[----:B------:R-:W-:Y:S02]  /*4fb0*/  SEL R5, R29, R34, !P0 ;  /* 0x000000221d057207 */ /* 0x000fe40004000000 */
[----:B------:R-:W-:Y:S01]  /*4fc0*/  SEL R3, R31, R38, !P3 ;  /* 0x000000261f037207 */ /* 0x000fe20005800000 */
[----:B------:R-:W-:Y:S01]  /*4fd0*/  IMAD R4, R26, R7, RZ ;  /* 0x000000071a047224 */ /* 0x000fe200078e02ff */
[C---:B------:R-:W-:Y:S01]  /*4fe0*/  ISETP.GE.AND P0, PT, R5.reuse, R2, PT ;  /* 0x000000020500720c */ /* 0x040fe20003f06270 */
[----:B------:R-:W-:Y:S03]  /*4ff0*/  IMAD.HI.U32 R6, R5, R22, RZ ;  /* 0x0000001605067227 */ /* 0x000fe600078e00ff */
[----:B------:R-:W-:Y:S01]  /*5000*/  ISETP.GE.OR P0, PT, R3, R4, P0 ;  /* 0x000000040300720c */ /* 0x000fe20000706670 */
[----:B------:R-:W-:Y:S01]  /*5010*/  IMAD.MOV R4, RZ, RZ, -R3 ;  /* 0x000000ffff047224 */ /* 0x000fe200078e0a03 */
[-C--:B------:R-:W-:Y:S03]  /*5020*/  SHF.R.U32.HI R6, RZ, R23.reuse, R6 ;  /* 0x00000017ff067219 */ /* 0x080fe60000011606 */
[----:B------:R-:W-:Y:S01]  /*5030*/  IMAD R31, R28, R4, R31 ;  /* 0x000000041c1f7224 */ /* 0x000fe200078e021f */
[----:B------:R-:W-:Y:S05]  /*5040*/  SEL R15, R5, R6, !P2 ;  /* 0x00000006050f7207 */ /* 0x000fea0005000000 */
[----:B------:R-:W-:Y:S02]  /*5050*/  IMAD.MOV R6, RZ, RZ, -R15 ;  /* 0x000000ffff067224 */ /* 0x000fe400078e0a0f */
[C---:B------:R-:W-:Y:S04]  /*5060*/  @!P0 IMAD.HI.U32 R2, R3.reuse, R22, RZ ;  /* 0x0000001603028227 */ /* 0x040fe800078e00ff */
[----:B------:R-:W-:Y:S01]  /*5070*/  IMAD R6, R26, R6, R5 ;  /* 0x000000061a067224 */ /* 0x000fe200078e0205 */
[----:B------:R-:W-:Y:S04]  /*5080*/  @!P0 SHF.R.U32.HI R2, RZ, R23, R2 ;  /* 0x00000017ff028219 */ /* 0x000fe80000011602 */
[----:B------:R-:W-:Y:S02]  /*5090*/  @!P0 SEL R0, R3, R2, !P2 ;  /* 0x0000000203008207 */ /* 0x000fe40005000000 */
[----:B------:R-:W-:Y:S02]  /*50a0*/  IADD3 R2, PT, PT, -R5, RZ, RZ ;  /* 0x000000ff05027210 */ /* 0x000fe40007ffe1ff */
[----:B------:R-:W-:Y:S01]  /*50b0*/  @!P0 IADD3 R8, PT, PT, R15, -R0, RZ ;  /* 0x800000000f088210 */ /* 0x000fe20007ffe0ff */
[----:B------:R-:W-:Y:S02]  /*50c0*/  @!P0 IMAD R0, R7, R6, R0 ;  /* 0x0000000607008224 */ /* 0x000fe400078e0200 */
[----:B------:R-:W-:Y:S02]  /*50d0*/  IMAD R29, R24, R2, R29 ;  /* 0x00000002181d7224 */ /* 0x000fe400078e021d */
[----:B------:R-:W-:Y:S02]  /*50e0*/  @!P0 IMAD R5, R8, R26, R3 ;  /* 0x0000001a08058224 */ /* 0x000fe400078e0203 */
[----:B------:R-:W-:Y:S04]  /*50f0*/  @!P0 IMAD.MOV.U32 R3, RZ, RZ, R0 ;  /* 0x000000ffff038224 */ /* 0x000fe800078e0000 */
[----:B------:R-:W-:Y:S02]  /*5100*/  IMAD R31, R3, R28, R31 ;  /* 0x0000001c031f7224 */ /* 0x000fe400078e021f */
[----:B------:R-:W-:Y:S07]  /*5110*/  IMAD R29, R5, R24, R29 ;  /* 0x00000018051d7224 */ /* 0x000fee00078e021d */
.L_x_85:
[----:B-1----:R-:W-:Y:S01]  /*5120*/  @!P1 ISETP.NE.AND P0, PT, R10, 0x1, PT ;  /* 0x000000010a00980c */ /* 0x002fe20003f05270 */
[----:B------:R-:W-:Y:S01]  /*5130*/  @!P1 IMAD.HI.U32 R3, R29, R11, RZ ;  /* 0x0000000b1d039227 */ /* 0x000fe200078e00ff */
[----:B------:R-:W-:Y:S01]  /*5140*/  R2UR UR42, R21 ;  /* 0x00000000152a72ca */ /* 0x000fe200000e0000 */
[----:B------:R-:W-:Y:S01]  /*5150*/  BSSY.RECONVERGENT B6, `(.L_x_86) ;  /* 0x0000031000067945 */ /* 0x000fe20003800200 */
[----:B------:R-:W-:Y:S01]  /*5160*/  R2UR UR41, R20 ;  /* 0x00000000142972ca */ /* 0x000fe200000e0000 */
[----:B------:R-:W-:Y:S01]  /*5170*/  @!P1 IMAD.HI.U32 R0, R31, R12, RZ ;  /* 0x0000000c1f009227 */ /* 0x000fe200078e00ff */
[----:B------:R-:W-:Y:S02]  /*5180*/  @!P1 SHF.R.U32.HI R2, RZ, R14, R3 ;  /* 0x0000000eff029219 */ /* 0x000fe40000011603 */
[----:B------:R-:W-:Y:S01]  /*5190*/  @!P1 ISETP.NE.AND P2, PT, R9, 0x1, PT ;  /* 0x000000010900980c */ /* 0x000fe20003f45270 */
[----:B------:R-:W-:Y:S01]  /*51a0*/  VIADD R75, R75, 0x1 ;  /* 0x000000014b4b7836 */ /* 0x000fe20000000000 */
[----:B------:R-:W-:Y:S02]  /*51b0*/  @!P1 SEL R2, R29, R2, !P0 ;  /* 0x000000021d029207 */ /* 0x000fe40004000000 */
[----:B------:R-:W-:Y:S02]  /*51c0*/  @!P1 SHF.R.U32.HI R0, RZ, R13, R0 ;  /* 0x0000000dff009219 */ /* 0x000fe40000011600 */
[----:B------:R-:W-:Y:S01]  /*51d0*/  LOP3.LUT P0, RZ, R66, 0x1b0, RZ, 0xc0, !PT ;  /* 0x000001b042ff7812 */ /* 0x000fe2000780c0ff */
[----:B------:R-:W-:Y:S01]  /*51e0*/  USHF.L.U32 UR42, UR42, 0x6, URZ ;  /* 0x000000062a2a7899 */ /* 0x000fe200080006ff */
[----:B------:R-:W-:Y:S01]  /*51f0*/  @!P1 SEL R3, R31, R0, !P2 ;  /* 0x000000001f039207 */ /* 0x000fe20005000000 */
[----:B------:R-:W-:Y:S01]  /*5200*/  USHF.L.U32 UR41, UR41, 0x7, URZ ;  /* 0x0000000729297899 */ /* 0x000fe200080006ff */
[----:B------:R-:W-:Y:S03]  /*5210*/  @P4 SHF.R.U32.HI R67, RZ, 0x10, R17 ;  /* 0x00000010ff434819 */ /* 0x000fe60000011611 */
[----:B------:R-:W-:Y:S02]  /*5220*/  @!P1 IMAD.IADD R0, R2, 0x1, -R3 ;  /* 0x0000000102009824 */ /* 0x000fe400078e0a03 */
[----:B------:R-:W-:Y:S02]  /*5230*/  @!P1 IMAD.IADD R2, R3, 0x1, -R2 ;  /* 0x0000000103029824 */ /* 0x000fe400078e0a02 */
[----:B------:R-:W-:Y:S02]  /*5240*/  @!P1 IMAD R31, R0, R9, R31 ;  /* 0x00000009001f9224 */ /* 0x000fe400078e021f */
[----:B------:R-:W-:Y:S01]  /*5250*/  @!P1 IMAD R29, R2, R10, R29 ;  /* 0x0000000a021d9224 */ /* 0x000fe200078e021d */
[----:B------:R-:W-:Y:S06]  /*5260*/  @!P0 BRA `(.L_x_87) ;  /* 0x00000000007c8947 */ /* 0x000fec0003800000 */
[----:B------:R-:W1:Y:S01]  /*5270*/  LDCU.64 UR8, c[0x4][0x80] ;  /* 0x01001000ff0877ac */ /* 0x000e620008000a00 */
[----:B------:R-:W-:Y:S01]  /*5280*/  MOV R2, 0x0 ;  /* 0x0000000000027802 */ /* 0x000fe20000000f00 */
[----:B------:R-:W-:Y:S02]  /*5290*/  HFMA2 R12, -RZ, RZ, 0, 5.9604644775390625e-08 ;  /* 0x00000001ff0c7431 */ /* 0x000fe400000001ff */
[----:B------:R-:W-:Y:S01]  /*52a0*/  IMAD.MOV.U32 R8, RZ, RZ, 0x70 ;  /* 0x00000070ff087424 */ /* 0x000fe200078e00ff */
[----:B------:R2:W3:Y:S01]  /*52b0*/  LDC.64 R14, c[0x4][R2] ;  /* 0x01000000020e7b82 */ /* 0x0004e20000000a00 */
[----:B------:R-:W4:Y:S01]  /*52c0*/  LDCU.64 UR6, c[0x4][0x88] ;  /* 0x01001100ff0677ac */ /* 0x000f220008000a00 */
[----:B------:R-:W-:Y:S01]  /*52d0*/  IMAD.MOV.U32 R13, RZ, RZ, RZ ;  /* 0x000000ffff0d7224 */ /* 0x000fe200078e00ff */
[----:B------:R-:W2:Y:S01]  /*52e0*/  LDCU.64 UR4, c[0x4][0x8] ;  /* 0x01000100ff0477ac */ /* 0x000ea20008000a00 */
[----:B-1----:R-:W-:Y:S01]  /*52f0*/  MOV R5, UR9 ;  /* 0x0000000900057c02 */ /* 0x002fe20008000f00 */
[----:B------:R-:W-:Y:S01]  /*5300*/  IMAD.U32 R4, RZ, RZ, UR8 ;  /* 0x00000008ff047e24 */ /* 0x000fe2000f8e00ff */
[----:B----4-:R-:W-:Y:S01]  /*5310*/  MOV R7, UR7 ;  /* 0x0000000700077c02 */ /* 0x010fe20008000f00 */
[----:B------:R-:W-:Y:S01]  /*5320*/  IMAD.U32 R6, RZ, RZ, UR6 ;  /* 0x00000006ff067e24 */ /* 0x000fe2000f8e00ff */
[----:B--2---:R-:W-:Y:S01]  /*5330*/  MOV R11, UR5 ;  /* 0x00000005000b7c02 */ /* 0x004fe20008000f00 */
[----:B------:R-:W-:Y:S02]  /*5340*/  IMAD.U32 R10, RZ, RZ, UR4 ;  /* 0x00000004ff0a7e24 */ /* 0x000fe4000f8e00ff */
[----:B------:R-:W-:Y:S07]  /*5350*/  LEPC R20, `(.L_x_88) ;  /* 0x000000001014794e */ /* 0x000fee0000000000 */
[----:B---3-5:R-:W-:Y:S05]  /*5360*/  CALL.ABS.NOINC R14 ;  /* 0x000000000e007343 */ /* 0x028fea0003c00000 */
.L_x_88:
[----:B------:R-:W1:Y:S01]  /*5370*/  LDCU.64 UR8, c[0x4][0x80] ;  /* 0x01001000ff0877ac */ /* 0x000e620008000a00 */
[----:B------:R-:W2:Y:S01]  /*5380*/  LDC.64 R2, c[0x4][R2] ;  /* 0x0100000002027b82 */ /* 0x000ea20000000a00 */
[----:B------:R-:W-:Y:S02]  /*5390*/  HFMA2 R12, -RZ, RZ, 0, 5.9604644775390625e-08 ;  /* 0x00000001ff0c7431 */ /* 0x000fe400000001ff */
[----:B------:R-:W-:Y:S02]  /*53a0*/  IMAD.MOV.U32 R8, RZ, RZ, 0x70 ;  /* 0x00000070ff087424 */ /* 0x000fe400078e00ff */
[----:B------:R-:W-:Y:S01]  /*53b0*/  IMAD.MOV.U32 R13, RZ, RZ, RZ ;  /* 0x000000ffff0d7224 */ /* 0x000fe200078e00ff */
[----:B------:R-:W3:Y:S01]  /*53c0*/  LDCU.64 UR6, c[0x4][0x88] ;  /* 0x01001100ff0677ac */ /* 0x000ee20008000a00 */
[----:B------:R-:W4:Y:S01]  /*53d0*/  LDCU.64 UR4, c[0x4][0x8] ;  /* 0x01000100ff0477ac */ /* 0x000f220008000a00 */
[----:B-1----:R-:W-:Y:S02]  /*53e0*/  MOV R4, UR8 ;  /* 0x0000000800047c02 */ /* 0x002fe40008000f00 */
[----:B------:R-:W-:Y:S02]  /*53f0*/  MOV R5, UR9 ;  /* 0x0000000900057c02 */ /* 0x000fe40008000f00 */
[----:B---3--:R-:W-:Y:S01]  /*5400*/  MOV R7, UR7 ;  /* 0x0000000700077c02 */ /* 0x008fe20008000f00 */
[----:B------:R-:W-:Y:S01]  /*5410*/  IMAD.U32 R6, RZ, RZ, UR6 ;  /* 0x00000006ff067e24 */ /* 0x000fe2000f8e00ff */
[----:B----4-:R-:W-:Y:S01]  /*5420*/  MOV R11, UR5 ;  /* 0x00000005000b7c02 */ /* 0x010fe20008000f00 */
[----:B------:R-:W-:Y:S02]  /*5430*/  IMAD.U32 R10, RZ, RZ, UR4 ;  /* 0x00000004ff0a7e24 */ /* 0x000fe4000f8e00ff */
[----:B------:R-:W-:Y:S07]  /*5440*/  LEPC R20, `(.L_x_87) ;  /* 0x000000001014794e */ /* 0x000fee0000000000 */
[----:B--2---:R-:W-:Y:S05]  /*5450*/  CALL.ABS.NOINC R2 ;  /* 0x0000000002007343 */ /* 0x004fea0003c00000 */
.L_x_87:
[----:B------:R-:W-:Y:S05]  /*5460*/  BSYNC.RECONVERGENT B6 ;  /* 0x0000000000067941 */ /* 0x000fea0003800200 */
.L_x_86:
[----:B------:R-:W-:Y:S01]  /*5470*/  ISETP.NE.U32.AND P4, PT, R54, RZ, PT ;  /* 0x000000ff3600720c */ /* 0x000fe20003f85070 */
[----:B------:R-:W-:Y:S01]  /*5480*/  UISETP.NE.AND UP2, UPT, UR50, URZ, UPT ;  /* 0x000000ff3200728c */ /* 0x000fe2000bf45270 */
[----:B------:R-:W-:Y:S01]  /*5490*/  ISETP.NE.U32.AND P2, PT, RZ, UR38, PT ;  /* 0x00000026ff007c0c */ /* 0x000fe2000bf45070 */
[----:B------:R-:W-:Y:S01]  /*54a0*/  UISETP.NE.U32.AND UP1, UPT, UR44, URZ, UPT ;  /* 0x000000ff2c00728c */ /* 0x000fe2000bf25070 */
[----:B------:R-:W-:Y:S01]  /*54b0*/  ISETP.NE.AND.EX P4, PT, R55, RZ, PT, P4 ;  /* 0x000000ff3700720c */ /* 0x000fe20003f85340 */
[----:B------:R-:W-:Y:S01]  /*54c0*/  UPLOP3.LUT UP0, UPT, UPT, UPT, UPT, 0x40, 0x4 ;  /* 0x000000000004789c */ /* 0x000fe20003f0e870 */
[----:B------:R-:W-:Y:S01]  /*54d0*/  ISETP.NE.AND.EX P2, PT, RZ, UR39, PT, P2 ;  /* 0x00000027ff007c0c */ /* 0x000fe2000bf45320 */
[----:B------:R-:W-:Y:S01]  /*54e0*/  UISETP.NE.AND.EX UP1, UPT, UR45, URZ, UPT, UP1 ;  /* 0x000000ff2d00728c */ /* 0x000fe2000bf25310 */
[----:B------:R-:W-:Y:S04]  /*54f0*/  PLOP3.LUT P1, PT, PT, PT, UP2, 0x80, 0x8 ;  /* 0x000000000008781c */ /* 0x000fe80003f2f028 */
[----:B------:R-:W-:Y:S06]  /*5500*/  @UP2 UPLOP3.LUT UP0, UPT, UPT, UPT, UP1, 0x80, 0x8 ;  /* 0x000000000008289c */ /* 0x000fec0003f0f010 */
[----:B------:R-:W-:Y:S01]  /*5510*/  PLOP3.LUT P0, PT, PT, PT, UP0, 0x80, 0x8 ;  /* 0x000000000008781c */ /* 0x000fe20003f0f008 */
[----:B------:R-:W-:Y:S01]  /*5520*/  @!UPT UIADD3 URZ, UPT, UPT, URZ, URZ, URZ ;  /* 0x000000fffffff290 */ /* 0x000fe2000fffe0ff */
[----:B------:R-:W-:Y:S11]  /*5530*/  BRA.U !UP1, `(.L_x_89) ;  /* 0x0000000109387547 */ /* 0x000ff6000b800000 */
[----:B------:R-:W-:Y:S01]  /*5540*/  UISETP.NE.U32.AND UP0, UPT, UR38, URZ, UPT ;  /* 0x000000ff2600728c */ /* 0x000fe2000bf05070 */
[----:B------:R-:W-:Y:S02]  /*5550*/  HFMA2 R0, -RZ, RZ, 0, 5.9604644775390625e-08 ;  /* 0x00000001ff007431 */ /* 0x000fe400000001ff */
[----:B------:R-:W-:Y:S01]  /*5560*/  IMAD.MOV.U32 R59, RZ, RZ, 0x1 ;  /* 0x00000001ff3b7424 */ /* 0x000fe200078e00ff */
[----:B------:R-:W-:Y:S06]  /*5570*/  UISETP.NE.AND.EX UP0, UPT, UR39, URZ, UPT, UP0 ;  /* 0x000000ff2700728c */ /* 0x000fec000bf05300 */
[----:B------:R-:W-:Y:S05]  /*5580*/  PLOP3.LUT P3, PT, PT, PT, UP0, 0x80, 0x8 ;  /* 0x000000000008781c */ /* 0x000fea0003f6f008 */
[----:B------:R-:W1:Y:S01]  /*5590*/  @UP0 LDCU.64 UR6, c[0x0][0x888] ;  /* 0x00011100ff0607ac */ /* 0x000e620008000a00 */
[----:B------:R-:W-:Y:S07]  /*55a0*/  @UP0 UIMAD UR4, UR36, UR44, URZ ;  /* 0x0000002c240402a4 */ /* 0x000fee000f8e02ff */
[----:B------:R-:W-:Y:S01]  /*55b0*/  @!P3 PRMT R59, R0, 0x7610, R59 ;  /* 0x00007610003bb816 */ /* 0x000fe2000000003b */
[----:B-1----:R-:W-:Y:S03]  /*55c0*/  @UP0 UIMAD.WIDE UR6, UR4, 0x4, UR6 ;  /* 0x00000004040608a5 */ /* 0x002fe6000f8e0206 */
[----:B------:R-:W1:Y:S03]  /*55d0*/  @!UP0 LDCU UR4, c[0x0][0x880] ;  /* 0x00011000ff0487ac */ /* 0x000e660008000800 */
[----:B------:R-:W-:Y:S01]  /*55e0*/  IMAD.U32 R2, RZ, RZ, UR6 ;  /* 0x00000006ff027e24 */ /* 0x000fe2000f8e00ff */
[----:B------:R-:W-:Y:S05]  /*55f0*/  MOV R3, UR7 ;  /* 0x0000000700037c02 */ /* 0x000fea0008000f00 */
[----:B-----5:R2:W5:Y:S02]  /*5600*/  @P3 LDG.E R35, desc[UR46][R2.64] ;  /* 0x0000002e02233981 */ /* 0x020564000c1e1900 */
[----:B-12---:R-:W-:Y:S02]  /*5610*/  @!P3 IMAD.U32 R35, RZ, RZ, UR4 ;  /* 0x00000004ff23be24 */ /* 0x006fe4000f8e00ff */
.L_x_89:
[----:B------:R-:W-:Y:S05]  /*5620*/  @!P4 BRA `(.L_x_90) ;  /* 0x000000000020c947 */ /* 0x000fea0003800000 */
[----:B------:R-:W-:Y:S04]  /*5630*/  ISETP.NE.U32.AND P3, PT, R52, RZ, PT ;  /* 0x000000ff3400720c */ /* 0x000fe80003f65070 */
[----:B------:R-:W-:Y:S11]  /*5640*/  ISETP.NE.AND.EX P3, PT, R53, RZ, PT, P3 ;  /* 0x000000ff3500720c */ /* 0x000ff60003f65330 */
[----:B------:R-:W-:Y:S02]  /*5650*/  @!UPT UIADD3 URZ, UPT, UPT, URZ, URZ, URZ ;  /* 0x000000fffffff290 */ /* 0x000fe4000fffe0ff */
[----:B------:R-:W1:Y:S01]  /*5660*/  @P3 LDC.64 R2, c[0x0][0x8a8] ;  /* 0x00022a00ff023b82 */ /* 0x000e620000000a00 */
[----:B------:R-:W-:Y:S04]  /*5670*/  @P3 IMAD R0, R54, UR36, RZ ;  /* 0x0000002436003c24 */ /* 0x000fe8000f8e02ff */
[----:B-1----:R-:W-:Y:S05]  /*5680*/  @P3 IMAD.WIDE R2, R0, 0x4, R2 ;  /* 0x0000000400023825 */ /* 0x002fea00078e0202 */
[----:B-----5:R1:W5:Y:S02]  /*5690*/  @P3 LDG.E R33, desc[UR46][R2.64] ;  /* 0x0000002e02213981 */ /* 0x020364000c1e1900 */
[----:B-1----:R-:W2:Y:S02]  /*56a0*/  @!P3 LDC R33, c[0x0][0x8a0] ;  /* 0x00022800ff21bb82 */ /* 0x002ea40000000800 */
.L_x_90:
[----:B-----5:R-:W-:Y:S01]  /*56b0*/  FSETP.NEU.AND P3, PT, R35, RZ, PT ;  /* 0x000000ff2300720b */ /* 0x020fe20003f6d000 */
[----:B------:R-:W-:Y:S01]  /*56c0*/  IMAD.SHL.U32 R80, R64, 0x2, RZ ;  /* 0x0000000240507824 */ /* 0x000fe200078e00ff */
[----:B------:R-:W-:Y:S01]  /*56d0*/  SEL R7, RZ, 0xffffffff, P2 ;  /* 0xffffffffff077807 */ /* 0x000fe20001000000 */
[----:B------:R-:W-:Y:S01]  /*56e0*/  BSSY B1, `(.L_x_91) ;  /* 0x0000036000017945 */ /* 0x000fe20003800000 */
[----:B------:R-:W-:Y:S01]  /*56f0*/  @P1 LOP3.LUT P2, RZ, R59, 0xff, RZ, 0xc0, !PT ;  /* 0x000000ff3bff1812 */ /* 0x000fe2000784c0ff */
[----:B------:R-:W-:Y:S01]  /*5700*/  VIADD R78, R80, UR48 ;  /* 0x00000030504e7c36 */ /* 0x000fe20008000000 */
[----:B------:R-:W-:Y:S01]  /*5710*/  @P1 SEL R2, RZ, 0xffffffff, P3 ;  /* 0xffffffffff021807 */ /* 0x000fe20001800000 */
[----:B------:R-:W-:Y:S01]  /*5720*/  IMAD.MOV.U32 R81, RZ, RZ, 0x1 ;  /* 0x00000001ff517424 */ /* 0x000fe200078e00ff */
[----:B------:R-:W-:Y:S01]  /*5730*/  LOP3.LUT R70, R70, 0x1, RZ, 0x3c, !PT ;  /* 0x0000000146467812 */ /* 0x000fe200078e3cff */
[----:B------:R-:W-:Y:S01]  /*5740*/  IMAD.MOV.U32 R39, RZ, RZ, RZ ;  /* 0x000000ffff277224 */ /* 0x000fe200078e00ff */
[----:B------:R-:W-:Y:S02]  /*5750*/  @P0 SEL R2, R7, R2, !P2 ;  /* 0x0000000207020207 */ /* 0x000fe40005000000 */
[----:B------:R-:W-:Y:S02]  /*5760*/  CS2R R50, SRZ ;  /* 0x0000000000327805 */ /* 0x000fe4000001ff00 */
[----:B------:R-:W-:Y:S02]  /*5770*/  LEA R79, R30, UR48, 0x3 ;  /* 0x000000301e4f7c11 */ /* 0x000fe4000f8e18ff */
[----:B------:R-:W-:Y:S02]  /*5780*/  CS2R R48, SRZ ;  /* 0x0000000000307805 */ /* 0x000fe4000001ff00 */
[----:B------:R-:W-:Y:S02]  /*5790*/  @P1 LOP3.LUT R2, R2, 0x1, RZ, 0xc0, !PT ;  /* 0x0000000102021812 */ /* 0x000fe400078ec0ff */
[----:B------:R-:W-:Y:S02]  /*57a0*/  CS2R R42, SRZ ;  /* 0x00000000002a7805 */ /* 0x000fe4000001ff00 */
[----:B------:R-:W-:Y:S02]  /*57b0*/  SHF.L.U32 R0, R69, 0x1f, RZ ;  /* 0x0000001f45007819 */ /* 0x000fe400000006ff */
[----:B------:R-:W-:Y:S02]  /*57c0*/  CS2R R40, SRZ ;  /* 0x0000000000287805 */ /* 0x000fe4000001ff00 */
[----:B------:R-:W-:Y:S01]  /*57d0*/  ISETP.NE.U32.OR P5, PT, R2, 0x1, !P1 ;  /* 0x000000010200780c */ /* 0x000fe20004fa5470 */
[----:B------:R-:W-:Y:S01]  /*57e0*/  IMAD.IADD R77, R71, 0x1, R78 ;  /* 0x00000001474d7824 */ /* 0x000fe200078e024e */
[----:B------:R-:W-:Y:S02]  /*57f0*/  PLOP3.LUT P2, PT, PT, PT, UP1, 0x80, 0x8 ;  /* 0x000000000008781c */ /* 0x000fe40003f4f018 */
[----:B------:R-:W-:Y:S02]  /*5800*/  LEA.HI R5, R30, R30, RZ, 0x1 ;  /* 0x0000001e1e057211 */ /* 0x000fe400078f08ff */
[----:B------:R-:W-:Y:S02]  /*5810*/  LOP3.LUT P4, R74, R59, 0xff, RZ, 0xc0, !PT ;  /* 0x000000ff3b4a7812 */ /* 0x000fe4000788c0ff */
[----:B------:R-:W-:Y:S01]  /*5820*/  SEL R2, RZ, 0xffffffff, P3 ;  /* 0xffffffffff027807 */ /* 0x000fe20001800000 */
[C---:B------:R-:W-:Y:S01]  /*5830*/  IMAD.SHL.U32 R3, R5.reuse, 0x40, RZ ;  /* 0x0000004005037824 */ /* 0x040fe200078e00ff */
[----:B------:R-:W-:Y:S02]  /*5840*/  LOP3.LUT R5, R5, 0xffe, RZ, 0xc0, !PT ;  /* 0x00000ffe05057812 */ /* 0x000fe400078ec0ff */
[----:B------:R-:W-:Y:S02]  /*5850*/  P2R R76, PR, RZ, 0x20 ;  /* 0x00000020ff4c7803 */ /* 0x000fe40000000000 */
[----:B------:R-:W-:Y:S01]  /*5860*/  @P5 SHF.L.U32 R4, R70, 0x1f, RZ ;  /* 0x0000001f46045819 */ /* 0x000fe200000006ff */
[----:B------:R-:W-:Y:S01]  /*5870*/  IMAD.IADD R34, R30, 0x1, -R5 ;  /* 0x000000011e227824 */ /* 0x000fe200078e0a05 */
[----:B------:R-:W-:Y:S02]  /*5880*/  @P2 SEL R2, R7, R2, !P4 ;  /* 0x0000000207022207 */ /* 0x000fe40006000000 */
[----:B------:R-:W1:Y:S01]  /*5890*/  @P5 SYNCS.PHASECHK.TRANS64.TRYWAIT P1, [UR48+0x50], R4 ;  /* 0x00005004ff0055a7 */ /* 0x000e620008021130 */
[----:B------:R-:W-:Y:S02]  /*58a0*/  LOP3.LUT R3, R3, 0xffffff80, RZ, 0xc0, !PT ;  /* 0xffffff8003037812 */ /* 0x000fe400078ec0ff */
[----:B------:R-:W-:Y:S03]  /*58b0*/  LOP3.LUT R2, R2, 0x1, RZ, 0xc0, !PT ;  /* 0x0000000102027812 */ /* 0x000fe600078ec0ff */
[----:B------:R-:W-:Y:S01]  /*58c0*/  IMAD.IADD R3, R32, 0x1, R3 ;  /* 0x0000000120037824 */ /* 0x000fe200078e0203 */
[----:B------:R-:W-:Y:S03]  /*58d0*/  ISETP.NE.U32.AND P2, PT, R2, 0x1, PT ;  /* 0x000000010200780c */ /* 0x000fe60003f45070 */
[----:B------:R-:W-:Y:S01]  /*58e0*/  IMAD R34, R34, 0x100000, R3 ;  /* 0x0010000022227824 */ /* 0x000fe200078e0203 */
[----:B------:R-:W-:Y:S01]  /*58f0*/  P2R R82, PR, RZ, 0x4 ;  /* 0x00000004ff527803 */ /* 0x000fe20000000000 */
[----:B------:R3:W4:Y:S01]  /*5900*/  SYNCS.PHASECHK.TRANS64.TRYWAIT P0, [R79+URZ+0xc0], R0 ;  /* 0x0000c0004f0075a7 */ /* 0x00072200080011ff */
[----:B-1----:R-:W-:Y:S01]  /*5910*/  @P5 SEL R81, RZ, 0x1, !P1 ;  /* 0x00000001ff515807 */ /* 0x002fe20004800000 */
[----:B---3--:R-:W-:Y:S06]  /*5920*/  @!P5 BRA `(.L_x_92) ;  /* 0x000000000044d947 */ /* 0x008fec0003800000 */
[----:B------:R-:W-:Y:S01]  /*5930*/  IMAD.MOV.U32 R50, RZ, RZ, RZ ;  /* 0x000000ffff327224 */ /* 0x000fe200078e00ff */
[----:B------:R-:W-:Y:S01]  /*5940*/  ISETP.NE.AND P1, PT, R81, RZ, PT ;  /* 0x000000ff5100720c */ /* 0x000fe20003f25270 */
[----:B------:R-:W-:Y:S01]  /*5950*/  BSSY B0, `(.L_x_93) ;  /* 0x0000008000007945 */ /* 0x000fe20003800000 */
[----:B------:R-:W-:Y:S02]  /*5960*/  CS2R R42, SRZ ;  /* 0x00000000002a7805 */ /* 0x000fe4000001ff00 */
[----:B------:R-:W-:Y:S02]  /*5970*/  CS2R R40, SRZ ;  /* 0x0000000000287805 */ /* 0x000fe4000001ff00 */
[----:B------:R-:W-:Y:S07]  /*5980*/  CS2R R48, SRZ ;  /* 0x0000000000307805 */ /* 0x000fee000001ff00 */
[----:B------:R-:W-:Y:S05]  /*5990*/  @P1 BRA `(.L_x_94) ;  /* 0x00000000000c1947 */ /* 0x000fea0003800000 */
[----:B------:R-:W-:Y:S04]  /*59a0*/  SHF.L.U32 R3, R70, 0x1f, RZ ;  /* 0x0000001f46037819 */ /* 0x000fe800000006ff */
[----:B------:R-:W1:Y:S02]  /*59b0*/  SYNCS.PHASECHK.TRANS64.TRYWAIT P1, [UR48+0x50], R3 ;  /* 0x00005003ff0075a7 */ /* 0x000e640008021130 */
[----:B-1----:R-:W-:Y:S05]  /*59c0*/  @!P1 BRA `(.L_x_95) ;  /* 0x0000002c00b49947 */ /* 0x002fea0003800000 */
.L_x_94:
[----:B------:R-:W-:Y:S05]  /*59d0*/  BSYNC B0 ;  /* 0x0000000000007941 */ /* 0x000fea0003800000 */
.L_x_93:
[----:B------:R-:W-:Y:S01]  /*59e0*/  ISETP.NE.AND P1, PT, R82, RZ, PT ;  /* 0x000000ff5200720c */ /* 0x000fe20003f25270 */
[----:B------:R-:W-:Y:S11]  /*59f0*/  HFMA2 R39, -RZ, RZ, 0, 5.9604644775390625e-08 ;  /* 0x00000001ff277431 */ /* 0x000ff600000001ff */
[----:B------:R-:W-:Y:S01]  /*5a00*/  @!UPT UIADD3 URZ, UPT, UPT, URZ, URZ, URZ ;  /* 0x000000fffffff290 */ /* 0x000fe2000fffe0ff */
[----:B------:R-:W-:Y:S05]  /*5a10*/  @P1 WARPSYNC.ALL ;  /* 0x0000000000001948 */ /* 0x000fea0003800000 */
[----:B------:R3:W1:Y:S04]  /*5a20*/  @P1 LDSM.16.M88.4 R40, [R80+UR48+0x200] ;  /* 0x000200305028183b */ /* 0x0006680008000200 */
[----:B------:R3:W1:Y:S02]  /*5a30*/  @P1 LDSM.16.M88.4 R48, [R77+0x200] ;  /* 0x000200004d30183b */ /* 0x0006640000000200 */
.L_x_92:
[----:B------:R-:W-:Y:S05]  /*5a40*/  BSYNC B1 ;  /* 0x0000000000017941 */ /* 0x000fea0003800000 */
.L_x_91:
[----:B-1----:R-:W-:Y:S04]  /*5a50*/  SHF.R.U32.HI R2, RZ, 0x15, R34 ;  /* 0x00000015ff027819 */ /* 0x002fe80000011622 */
[----:B------:R-:W-:Y:S01]  /*5a60*/  LOP3.LUT P1, RZ, R2, 0x3, R65, 0x48, !PT ;  /* 0x0000000302ff7812 */ /* 0x000fe20007824841 */
[----:B------:R-:W-:Y:S01]  /*5a70*/  @!UPT UIADD3 URZ, UPT, UPT, URZ, URZ, URZ ;  /* 0x000000fffffff290 */ /* 0x000fe2000fffe0ff */
[----:B----4-:R-:W-:Y:S11]  /*5a80*/  @P0 BRA `(.L_x_96) ;  /* 0x0000000000080947 */ /* 0x010ff60003800000 */
[----:B------:R-:W1:Y:S02]  /*5a90*/  SYNCS.PHASECHK.TRANS64.TRYWAIT P0, [R79+URZ+0xc0], R0 ;  /* 0x0000c0004f0075a7 */ /* 0x000e6400080011ff */
[----:B-1----:R-:W-:Y:S05]  /*5aa0*/  @!P0 BRA `(.L_x_97) ;  /* 0x0000002c00948947 */ /* 0x002fea0003800000 */
.L_x_96:
[----:B------:R-:W-:Y:S05]  /*5ab0*/  @!P1 BRA `(.L_x_98) ;  /* 0x0000000000409947 */ /* 0x000fea0003800000 */
[----:B------:R-:W4:Y:S01]  /*5ac0*/  LDCU.64 UR8, c[0x4][0x70] ;  /* 0x01000e00ff0877ac */ /* 0x000f220008000a00 */
[----:B------:R-:W-:Y:S01]  /*5ad0*/  MOV R3, 0x0 ;  /* 0x0000000000037802 */ /* 0x000fe20000000f00 */
[----:B------:R-:W-:Y:S02]  /*5ae0*/  HFMA2 R12, -RZ, RZ, 0, 5.9604644775390625e-08 ;  /* 0x00000001ff0c7431 */ /* 0x000fe400000001ff */
[----:B------:R-:W-:Y:S02]  /*5af0*/  IMAD.MOV.U32 R8, RZ, RZ, 0x192 ;  /* 0x00000192ff087424 */ /* 0x000fe400078e00ff */
[----:B------:R-:W-:Y:S01]  /*5b00*/  IMAD.MOV.U32 R13, RZ, RZ, RZ ;  /* 0x000000ffff0d7224 */ /* 0x000fe200078e00ff */
[----:B------:R-:W5:Y:S01]  /*5b10*/  LDCU.64 UR6, c[0x4][0x78] ;  /* 0x01000f00ff0677ac */ /* 0x000f620008000a00 */
[----:B------:R-:W1:Y:S01]  /*5b20*/  LDC.64 R2, c[0x4][R3] ;  /* 0x0100000003027b82 */ /* 0x000e620000000a00 */
[----:B------:R-:W2:Y:S01]  /*5b30*/  LDCU.64 UR4, c[0x4][0x10] ;  /* 0x01000200ff0477ac */ /* 0x000ea20008000a00 */
[----:B----4-:R-:W-:Y:S01]  /*5b40*/  MOV R5, UR9 ;  /* 0x0000000900057c02 */ /* 0x010fe20008000f00 */
[----:B------:R-:W-:Y:S01]  /*5b50*/  IMAD.U32 R4, RZ, RZ, UR8 ;  /* 0x00000008ff047e24 */ /* 0x000fe2000f8e00ff */
[----:B-----5:R-:W-:Y:S01]  /*5b60*/  MOV R7, UR7 ;  /* 0x0000000700077c02 */ /* 0x020fe20008000f00 */
[----:B------:R-:W-:Y:S01]  /*5b70*/  IMAD.U32 R6, RZ, RZ, UR6 ;  /* 0x00000006ff067e24 */ /* 0x000fe2000f8e00ff */
[----:B--2---:R-:W-:Y:S01]  /*5b80*/  MOV R11, UR5 ;  /* 0x00000005000b7c02 */ /* 0x004fe20008000f00 */
[----:B------:R-:W-:Y:S02]  /*5b90*/  IMAD.U32 R10, RZ, RZ, UR4 ;  /* 0x00000004ff0a7e24 */ /* 0x000fe4000f8e00ff */
[----:B------:R-:W-:Y:S07]  /*5ba0*/  LEPC R20, `(.L_x_98) ;  /* 0x000000001014794e */ /* 0x000fee0000000000 */
[----:B-1-3--:R-:W-:Y:S05]  /*5bb0*/  CALL.ABS.NOINC R2 ;  /* 0x0000000002007343 */ /* 0x00afea0003c00000 */
.L_x_98:
[----:B------:R-:W-:Y:S05]  /*5bc0*/  WARPSYNC.ALL ;  /* 0x0000000000007948 */ /* 0x000fea0003800000 */
[----:B------:R-:W-:Y:S01]  /*5bd0*/  R2UR UR4, R34 ;  /* 0x00000000220472ca */ /* 0x000fe200000e0000 */
[--C-:B------:R-:W-:Y:S01]  /*5be0*/  HADD2.F32 R20, -RZ, R40.reuse.H0_H0 ;  /* 0x20000028ff147230 */ /* 0x100fe20000004100 */
[----:B------:R-:W-:Y:S01]  /*5bf0*/  ISETP.NE.AND P0, PT, R72, RZ, PT ;  /* 0x000000ff4800720c */ /* 0x000fe20003f05270 */
[----:B------:R-:W-:Y:S01]  /*5c00*/  HADD2.F32 R21, -RZ, R40.H1_H1 ;  /* 0x30000028ff157230 */ /* 0x000fe20000004100 */
[----:B------:R-:W-:Y:S01]  /*5c10*/  BSSY.RECONVERGENT B0, `(.L_x_99) ;  /* 0x000004c000007945 */ /* 0x000fe20003800200 */
[----:B------:R-:W-:Y:S02]  /*5c20*/  HADD2.F32 R36, -RZ, R41.H1_H1 ;  /* 0x30000029ff247230 */ /* 0x000fe40000004100 */
[----:B------:R-:W-:Y:S02]  /*5c30*/  HADD2.F32 R37, -RZ, R43.H0_H0 ;  /* 0x2000002bff257230 */ /* 0x000fe40000004100 */
[----:B------:R-:W-:Y:S04]  /*5c40*/  HADD2.F32 R38, -RZ, R51.H1_H1 ;  /* 0x30000033ff267230 */ /* 0x000fe80000004100 */
[----:B------:R-:W1:Y:S02]  /*5c50*/  LDTM.16dp256bit.x4 R4, tmem[UR4] ;  /* 0x00000004000479ee */ /* 0x000e640008120000 */
[C---:B-12---:R-:W-:Y:S01]  /*5c60*/  FMUL R0, R33.reuse, R4 ;  /* 0x0000000421007220 */ /* 0x046fe20000400000 */
[C---:B------:R-:W-:Y:S01]  /*5c70*/  FMUL R2, R33.reuse, R5 ;  /* 0x0000000521027220 */ /* 0x040fe20000400000 */
[C---:B------:R-:W-:Y:S01]  /*5c80*/  FMUL R3, R33.reuse, R6 ;  /* 0x0000000621037220 */ /* 0x040fe20000400000 */
[----:B------:R-:W-:Y:S01]  /*5c90*/  FMUL R7, R33, R7 ;  /* 0x0000000721077220 */ /* 0x000fe20000400000 */
[C---:B------:R-:W-:Y:S01]  /*5ca0*/  FFMA R0, R35.reuse, R20, R0 ;  /* 0x0000001423007223 */ /* 0x040fe20000000000 */
[----:B------:R-:W-:Y:S02]  /*5cb0*/  HADD2.F32 R20, -RZ, R41.H0_H0 ;  /* 0x20000029ff147230 */ /* 0x000fe40000004100 */
[----:B------:R-:W-:Y:S01]  /*5cc0*/  FFMA R2, R35, R21, R2 ;  /* 0x0000001523027223 */ /* 0x000fe20000000002 */
[--C-:B------:R-:W-:Y:S02]  /*5cd0*/  HADD2.F32 R21, -RZ, R42.reuse.H0_H0 ;  /* 0x2000002aff157230 */ /* 0x100fe40000004100 */
[C---:B------:R-:W-:Y:S01]  /*5ce0*/  FMUL R4, R33.reuse, R8 ;  /* 0x0000000821047220 */ /* 0x040fe20000400000 */
[----:B------:R-:W-:Y:S01]  /*5cf0*/  FMUL R5, R33, R9 ;  /* 0x0000000921057220 */ /* 0x000fe20000400000 */
[C---:B------:R-:W-:Y:S01]  /*5d00*/  FFMA R3, R35.reuse, R20, R3 ;  /* 0x0000001423037223 */ /* 0x040fe20000000003 */
[----:B------:R-:W-:Y:S01]  /*5d10*/  HADD2.F32 R20, -RZ, R42.H1_H1 ;  /* 0x3000002aff147230 */ /* 0x000fe20000004100 */
[----:B------:R-:W-:Y:S01]  /*5d20*/  F2FP.F16.F32.PACK_AB R44, R2, R0 ;  /* 0x00000000022c723e */ /* 0x000fe200000000ff */
[C---:B------:R-:W-:Y:S01]  /*5d30*/  FFMA R7, R35.reuse, R36, R7 ;  /* 0x0000002423077223 */ /* 0x040fe20000000007 */
[----:B------:R-:W-:Y:S01]  /*5d40*/  FFMA R4, R35, R21, R4 ;  /* 0x0000001523047223 */ /* 0x000fe20000000004 */
[----:B------:R-:W-:Y:S01]  /*5d50*/  FMUL R6, R33, R10 ;  /* 0x0000000a21067220 */ /* 0x000fe20000400000 */
[----:B------:R-:W-:Y:S02]  /*5d60*/  HADD2.F32 R36, -RZ, R43.H1_H1 ;  /* 0x3000002bff247230 */ /* 0x000fe40000004100 */
[----:B------:R-:W-:Y:S01]  /*5d70*/  FFMA R5, R35, R20, R5 ;  /* 0x0000001423057223 */ /* 0x000fe20000000005 */
[----:B------:R-:W-:Y:S01]  /*5d80*/  FMUL R11, R33, R11 ;  /* 0x0000000b210b7220 */ /* 0x000fe20000400000 */
[----:B------:R-:W-:Y:S01]  /*5d90*/  FFMA R6, R35, R37, R6 ;  /* 0x0000002523067223 */ /* 0x000fe20000000006 */
[--C-:B------:R-:W-:Y:S02]  /*5da0*/  HADD2.F32 R20, -RZ, R48.reuse.H0_H0 ;  /* 0x20000030ff147230 */ /* 0x100fe40000004100 */
[----:B------:R-:W-:Y:S01]  /*5db0*/  FMUL R8, R33, R12 ;  /* 0x0000000c21087220 */ /* 0x000fe20000400000 */
[----:B------:R-:W-:Y:S01]  /*5dc0*/  FFMA R11, R35, R36, R11 ;  /* 0x00000024230b7223 */ /* 0x000fe2000000000b */
[----:B------:R-:W-:Y:S02]  /*5dd0*/  HADD2.F32 R36, -RZ, R48.H1_H1 ;  /* 0x30000030ff247230 */ /* 0x000fe40000004100 */
[C---:B------:R-:W-:Y:S01]  /*5de0*/  FMUL R9, R33.reuse, R13 ;  /* 0x0000000d21097220 */ /* 0x040fe20000400000 */
[--C-:B------:R-:W-:Y:S02]  /*5df0*/  HADD2.F32 R21, -RZ, R49.reuse.H0_H0 ;  /* 0x20000031ff157230 */ /* 0x100fe40000004100 */
[----:B------:R-:W-:Y:S01]  /*5e00*/  FMUL R10, R33, R14 ;  /* 0x0000000e210a7220 */ /* 0x000fe20000400000 */
[C---:B------:R-:W-:Y:S01]  /*5e10*/  FFMA R8, R35.reuse, R20, R8 ;  /* 0x0000001423087223 */ /* 0x040fe20000000008 */
[C---:B------:R-:W-:Y:S01]  /*5e20*/  FFMA R9, R35.reuse, R36, R9 ;  /* 0x0000002423097223 */ /* 0x040fe20000000009 */
[----:B------:R-:W-:Y:S02]  /*5e30*/  HADD2.F32 R20, -RZ, R49.H1_H1 ;  /* 0x30000031ff147230 */ /* 0x000fe40000004100 */
[----:B------:R-:W-:Y:S01]  /*5e40*/  FFMA R10, R35, R21, R10 ;  /* 0x00000015230a7223 */ /* 0x000fe2000000000a */
[C---:B------:R-:W-:Y:S01]  /*5e50*/  FMUL R15, R33.reuse, R15 ;  /* 0x0000000f210f7220 */ /* 0x040fe20000400000 */
[--C-:B------:R-:W-:Y:S02]  /*5e60*/  HADD2.F32 R21, -RZ, R50.reuse.H0_H0 ;  /* 0x20000032ff157230 */ /* 0x100fe40000004100 */
[C---:B------:R-:W-:Y:S01]  /*5e70*/  FMUL R12, R33.reuse, R16 ;  /* 0x00000010210c7220 */ /* 0x040fe20000400000 */
[----:B------:R-:W-:Y:S02]  /*5e80*/  HADD2.F32 R36, -RZ, R50.H1_H1 ;  /* 0x30000032ff247230 */ /* 0x000fe40000004100 */
[C---:B------:R-:W-:Y:S01]  /*5e90*/  FMUL R13, R33.reuse, R17 ;  /* 0x00000011210d7220 */ /* 0x040fe20000400000 */
[----:B------:R-:W-:Y:S02]  /*5ea0*/  HADD2.F32 R37, -RZ, R51.H0_H0 ;  /* 0x20000033ff257230 */ /* 0x000fe40000004100 */
[----:B------:R-:W-:Y:S01]  /*5eb0*/  FMUL R14, R33, R18 ;  /* 0x00000012210e7220 */ /* 0x000fe20000400000 */
[----:B------:R-:W-:Y:S01]  /*5ec0*/  FFMA R15, R35, R20, R15 ;  /* 0x00000014230f7223 */ /* 0x000fe2000000000f */
[----:B------:R-:W-:Y:S01]  /*5ed0*/  FMUL R19, R33, R19 ;  /* 0x0000001321137220 */ /* 0x000fe20000400000 */
[C---:B------:R-:W-:Y:S01]  /*5ee0*/  FFMA R12, R35.reuse, R21, R12 ;  /* 0x00000015230c7223 */ /* 0x040fe2000000000c */
[C---:B------:R-:W-:Y:S01]  /*5ef0*/  FFMA R13, R35.reuse, R36, R13 ;  /* 0x00000024230d7223 */ /* 0x040fe2000000000d */
[C---:B------:R-:W-:Y:S01]  /*5f00*/  FFMA R14, R35.reuse, R37, R14 ;  /* 0x00000025230e7223 */ /* 0x040fe2000000000e */
[----:B------:R-:W-:Y:S01]  /*5f10*/  FFMA R19, R35, R38, R19 ;  /* 0x0000002623137223 */ /* 0x000fe20000000013 */
[----:B------:R-:W-:Y:S02]  /*5f20*/  F2FP.F16.F32.PACK_AB R45, R7, R3 ;  /* 0x00000003072d723e */ /* 0x000fe400000000ff */
[----:B------:R-:W-:Y:S02]  /*5f30*/  F2FP.F16.F32.PACK_AB R46, R5, R4 ;  /* 0x00000004052e723e */ /* 0x000fe400000000ff */
[----:B------:R-:W-:Y:S02]  /*5f40*/  F2FP.F16.F32.PACK_AB R47, R11, R6 ;  /* 0x000000060b2f723e */ /* 0x000fe400000000ff */
[----:B------:R-:W-:Y:S02]  /*5f50*/  F2FP.F16.F32.PACK_AB R84, R9, R8 ;  /* 0x000000080954723e */ /* 0x000fe400000000ff */
[----:B------:R-:W-:Y:S01]  /*5f60*/  F2FP.F16.F32.PACK_AB R85, R15, R10 ;  /* 0x0000000a0f55723e */ /* 0x000fe200000000ff */
[----:B------:R1:W-:Y:S01]  /*5f70*/  STSM.16.M88.4 [R78+0x200], R44 ;  /* 0x0002002c4e007844 */ /* 0x0003e20000000200 */
[----:B------:R-:W-:Y:S02]  /*5f80*/  F2FP.F16.F32.PACK_AB R86, R13, R12 ;  /* 0x0000000c0d56723e */ /* 0x000fe400000000ff */
[----:B------:R-:W-:Y:S05]  /*5f90*/  F2FP.F16.F32.PACK_AB R87, R19, R14 ;  /* 0x0000000e1357723e */ /* 0x000fea00000000ff */
[----:B------:R1:W-:Y:S01]  /*5fa0*/  STSM.16.M88.4 [R77+0x200], R84 ;  /* 0x000200544d007844 */ /* 0x0003e20000000200 */
[----:B------:R-:W-:Y:S01]  /*5fb0*/  @!PT LDS RZ, [RZ] ;  /* 0x00000000fffff984 */ /* 0x000fe20000000800 */
[----:B------:R-:W-:Y:S01]  /*5fc0*/  @!PT LDS RZ, [RZ] ;  /* 0x00000000fffff984 */ /* 0x000fe20000000800 */
[----:B------:R-:W-:Y:S01]  /*5fd0*/  @!PT LDS RZ, [RZ] ;  /* 0x00000000fffff984 */ /* 0x000fe20000000800 */
[----:B------:R-:W-:Y:S01]  /*5fe0*/  @!PT LDS RZ, [RZ] ;  /* 0x00000000fffff984 */ /* 0x000fe20000000800 */
[----:B------:R2:W-:Y:S07]  /*5ff0*/  MEMBAR.ALL.CTA ;  /* 0x0000000000007992 */ /* 0x0005ee0000008000 */
[----:B--2---:R-:W2:Y:S02]  /*6000*/  FENCE.VIEW.ASYNC.S ;  /* 0x00000000000073c6 */ /* 0x004ea40000000000 */
[----:B--2---:R-:W-:Y:S06]  /*6010*/  BAR.SYNC.DEFER_BLOCKING 0x1, 0x80 ;  /* 0x0042000000007b1d */ /* 0x004fec0000010000 */
[----:B------:R-:W-:Y:S05]  /*6020*/  @P0 BRA `(.L_x_100) ;  /* 0x0000000000280947 */ /* 0x000fea0003800000 */
[----:B------:R-:W-:Y:S02]  /*6030*/  UIADD3 UR4, UPT, UPT, UR48, 0x200, URZ ;  /* 0x0000020030047890 */ /* 0x000fe4000fffe0ff */
[----:B------:R-:W-:Y:S01]  /*6040*/  UIADD3 UR6, UP0, UPT, UR52, 0x680, URZ ;  /* 0x0000068034067890 */ /* 0x000fe2000ff1e0ff */
[----:B------:R-:W-:Y:S03]  /*6050*/  UMOV UR43, UR36 ;  /* 0x00000024002b7c82 */ /* 0x000fe60008000000 */
[----:B------:R-:W-:Y:S01]  /*6060*/  MOV R66, UR4 ;  /* 0x0000000400427c02 */ /* 0x000fe20008000f00 */
[----:B------:R-:W-:Y:S03]  /*6070*/  UIADD3.X UR7, UPT, UPT, URZ, UR53, URZ, UP0, !UPT ;  /* 0x00000035ff077290 */ /* 0x000fe600087fe4ff */
[----:B------:R-:W-:Y:S11]  /*6080*/  R2UR UR40, R66 ;  /* 0x00000000422872ca */ /* 0x000ff600000e0000 */
[----:B------:R-:W-:Y:S02]  /*6090*/  @!UPT UIADD3 URZ, UPT, UPT, URZ, URZ, URZ ;  /* 0x000000fffffff290 */ /* 0x000fe4000fffe0ff */
[----:B------:R2:W-:Y:S01]  /*60a0*/  UTMASTG.3D [UR40], [UR6] ;  /* 0x00000028060073b5 */ /* 0x0005e20008010000 */
[----:B------:R0:W-:Y:S01]  /*60b0*/  UTMACMDFLUSH ;  /* 0x00000000000079b7 */ /* 0x0001e20000000000 */
[----:B--2---:R-:W-:Y:S04]  /*60c0*/  DEPBAR.LE SB0, 0x1 ;  /* 0x000080400000791a */ /* 0x004fe80000000000 */
.L_x_100:
[----:B------:R-:W-:Y:S05]  /*60d0*/  BSYNC.RECONVERGENT B0 ;  /* 0x0000000000007941 */ /* 0x000fea0003800200 */
.L_x_99:
[----:B------:R-:W-:Y:S01]  /*60e0*/  BAR.SYNC.DEFER_BLOCKING 0x1, 0x80 ;  /* 0x0042000000007b1d */ /* 0x000fe20000010000 */
[----:B------:R-:W-:Y:S01]  /*60f0*/  ISETP.NE.AND P1, PT, R76, RZ, PT ;  /* 0x000000ff4c00720c */ /* 0x000fe20003f25270 */
[----:B------:R-:W-:Y:S01]  /*6100*/  UISETP.NE.AND UP0, UPT, UR49, URZ, UPT ;  /* 0x000000ff3100728c */ /* 0x000fe2000bf05270 */
[----:B------:R-:W-:Y:S11]  /*6110*/  LEA R3, R39, UR48, 0x3 ;  /* 0x0000003027037c11 */ /* 0x000ff6000f8e18ff */
[----:B------:R-:W-:Y:S01]  /*6120*/  @P1 SHF.L.U32 R2, R70, 0x1f, RZ ;  /* 0x0000001f46021819 */ /* 0x000fe200000006ff */
[----:B------:R-:W-:Y:S06]  /*6130*/  BRA.U !UP0, `(.L_x_101) ;  /* 0x0000000108247547 */ /* 0x000fec000b800000 */
[----:B------:R-:W-:Y:S01]  /*6140*/  IMAD.U32 R5, RZ, RZ, UR51 ;  /* 0x00000033ff057e24 */ /* 0x000fe2000f8e00ff */
[----:B------:R-:W-:Y:S01]  /*6150*/  MOV R0, UR37 ;  /* 0x0000002500007c02 */ /* 0x000fe20008000f00 */
[----:B------:R-:W-:Y:S03]  /*6160*/  UIADD3 UR51, UPT, UPT, UR51, 0x1, URZ ;  /* 0x0000000133337890 */ /* 0x000fe6000fffe0ff */
[----:B------:R-:W-:Y:S01]  /*6170*/  @P1 LEA R5, R5, UR48, 0x3 ;  /* 0x0000003005051c11 */ /* 0x000fe2000f8e18ff */
[----:B------:R-:W-:Y:S04]  /*6180*/  UISETP.NE.AND UP0, UPT, UR51, 0x4, UPT ;  /* 0x000000043300788c */ /* 0x000fe8000bf05270 */
[----:B------:R-:W-:Y:S01]  /*6190*/  @P1 VIADD R5, R5, 0x70 ;  /* 0x0000007005051836 */ /* 0x000fe20000000000 */
[----:B------:R-:W-:Y:S04]  /*61a0*/  USEL UR51, UR51, URZ, UP0 ;  /* 0x000000ff33337287 */ /* 0x000fe80008000000 */
[----:B------:R-:W-:Y:S04]  /*61b0*/  @P1 PRMT R0, R0, 0x654, R5 ;  /* 0x0000065400001816 */ /* 0x000fe80000000005 */
[----:B------:R2:W-:Y:S04]  /*61c0*/  @P1 SYNCS.ARRIVE.TRANS64.RED.A1T0 RZ, [R0+URZ], RZ ;  /* 0x000000ff00ff19a7 */ /* 0x0005e800081004ff */
.L_x_101:
[----:B------:R-:W4:Y:S01]  /*61d0*/  @P1 SYNCS.PHASECHK.TRANS64.TRYWAIT P0, [R3+URZ+0x50], R2 ;  /* 0x00005002030015a7 */ /* 0x000f2200080011ff */
[----:B------:R-:W-:Y:S01]  /*61e0*/  BSSY B1, `(.L_x_102) ;  /* 0x0000013000017945 */ /* 0x000fe20003800000 */
[----:B----4-:R-:W-:Y:S03]  /*61f0*/  @P1 SEL R81, RZ, 0x1, !P0 ;  /* 0x00000001ff511807 */ /* 0x010fe60004000000 */
[----:B------:R-:W-:Y:S05]  /*6200*/  @!P1 BRA `(.L_x_103) ;  /* 0x0000000000409947 */ /* 0x000fea0003800000 */
[----:B------:R-:W-:Y:S01]  /*6210*/  ISETP.NE.AND P1, PT, R82, RZ, PT ;  /* 0x000000ff5200720c */ /* 0x000fe20003f25270 */
[----:B------:R-:W-:Y:S01]  /*6220*/  BSSY B0, `(.L_x_104) ;  /* 0x0000009000007945 */ /* 0x000fe20003800000 */
[----:B------:R-:W-:Y:S11]  /*6230*/  ISETP.NE.AND P0, PT, R81, RZ, PT ;  /* 0x000000ff5100720c */ /* 0x000ff60003f05270 */
[----:B------:R-:W-:Y:S05]  /*6240*/  @P1 IMAD R4, R39, 0x1000, R80 ;  /* 0x0000100027041824 */ /* 0x000fea00078e0250 */
[----:B------:R-:W-:Y:S05]  /*6250*/  @P1 IADD3 R2, PT, PT, R4, UR48, RZ ;  /* 0x0000003004021c10 */ /* 0x000fea000fffe0ff */
[----:B------:R-:W-:Y:S01]  /*6260*/  @P1 IMAD.IADD R2, R71, 0x1, R2 ;  /* 0x0000000147021824 */ /* 0x000fe200078e0202 */
[----:B------:R-:W-:Y:S06]  /*6270*/  @P0 BRA `(.L_x_105) ;  /* 0x00000000000c0947 */ /* 0x000fec0003800000 */
[----:B--2---:R-:W-:Y:S04]  /*6280*/  SHF.L.U32 R0, R70, 0x1f, RZ ;  /* 0x0000001f46007819 */ /* 0x004fe800000006ff */
[----:B------:R-:W2:Y:S02]  /*6290*/  SYNCS.PHASECHK.TRANS64.TRYWAIT P0, [R3+URZ+0x50], R0 ;  /* 0x00005000030075a7 */ /* 0x000ea400080011ff */
[----:B--2---:R-:W-:Y:S05]  /*62a0*/  @!P0 BRA `(.L_x_106) ;  /* 0x0000002400a88947 */ /* 0x004fea0003800000 */
.L_x_105:
[----:B------:R-:W-:Y:S05]  /*62b0*/  BSYNC B0 ;  /* 0x0000000000007941 */ /* 0x000fea0003800000 */
.L_x_104:
[----:B------:R-:W-:Y:S02]  /*62c0*/  ISETP.NE.AND P0, PT, R82, RZ, PT ;  /* 0x000000ff5200720c */ /* 0x000fe40003f05270 */
[----:B------:R-:W-:Y:S11]  /*62d0*/  IADD3 R39, PT, PT, R39, 0x1, RZ ;  /* 0x0000000127277810 */ /* 0x000ff60007ffe0ff */
[----:B------:R-:W-:Y:S05]  /*62e0*/  @P0 WARPSYNC.ALL ;  /* 0x0000000000000948 */ /* 0x000fea0003800000 */
[----:B------:R4:W1:Y:S04]  /*62f0*/  @P0 LDSM.16.M88.4 R40, [R4+UR48+0x200] ;  /* 0x000200300428083b */ /* 0x0008680008000200 */
[----:B------:R4:W1:Y:S02]  /*6300*/  @P0 LDSM.16.M88.4 R48, [R2+0x200] ;  /* 0x000200000230083b */ /* 0x0008640000000200 */
.L_x_103:
[----:B------:R-:W-:Y:S05]  /*6310*/  BSYNC B1 ;  /* 0x0000000000017941 */ /* 0x000fea0003800000 */
.L_x_102:
[----:B--2---:R-:W-:Y:S05]  /*6320*/  VIADD R0, R34, 0x20 ;  /* 0x0000002022007836 */ /* 0x004fea0000000000 */
[----:B------:R-:W-:Y:S04]  /*6330*/  SHF.R.U32.HI R0, RZ, 0x15, R0 ;  /* 0x00000015ff007819 */ /* 0x000fe80000011600 */
[----:B------:R-:W-:Y:S11]  /*6340*/  LOP3.LUT P0, RZ, R0, 0x3, R65, 0x48, !PT ;  /* 0x0000000300ff7812 */ /* 0x000ff60007804841 */
[----:B------:R-:W-:Y:S02]  /*6350*/  @!UPT UIADD3 URZ, UPT, UPT, URZ, URZ, URZ ;  /* 0x000000fffffff290 */ /* 0x000fe4000fffe0ff */
[----:B------:R-:W-:Y:S05]  /*6360*/  @!P0 BRA `(.L_x_107) ;  /* 0x0000000000408947 */ /* 0x000fea0003800000 */
[----:B------:R-:W2:Y:S01]  /*6370*/  LDCU.64 UR8, c[0x4][0x70] ;  /* 0x01000e00ff0877ac */ /* 0x000ea20008000a00 */
[----:B------:R-:W-:Y:S01]  /*6380*/  MOV R3, 0x0 ;  /* 0x0000000000037802 */ /* 0x000fe20000000f00 */
[----:B------:R-:W-:Y:S02]  /*6390*/  HFMA2 R12, -RZ, RZ, 0, 5.9604644775390625e-08 ;  /* 0x00000001ff0c7431 */ /* 0x000fe400000001ff */
[----:B------:R-:W-:Y:S02]  /*63a0*/  IMAD.MOV.U32 R8, RZ, RZ, 0x192 ;  /* 0x00000192ff087424 */ /* 0x000fe400078e00ff */
[----:B------:R-:W-:Y:S01]  /*63b0*/  IMAD.MOV.U32 R13, RZ, RZ, RZ ;  /* 0x000000ffff0d7224 */ /* 0x000fe200078e00ff */
[----:B------:R-:W5:Y:S01]  /*63c0*/  LDCU.64 UR6, c[0x4][0x78] ;  /* 0x01000f00ff0677ac */ /* 0x000f620008000a00 */
[----:B----4-:R-:W4:Y:S01]  /*63d0*/  LDC.64 R2, c[0x4][R3] ;  /* 0x0100000003027b82 */ /* 0x010f220000000a00 */
[----:B------:R-:W3:Y:S01]  /*63e0*/  LDCU.64 UR4, c[0x4][0x10] ;  /* 0x01000200ff0477ac */ /* 0x000ee20008000a00 */
[----:B--2---:R-:W-:Y:S01]  /*63f0*/  MOV R5, UR9 ;  /* 0x0000000900057c02 */ /* 0x004fe20008000f00 */
[----:B------:R-:W-:Y:S01]  /*6400*/  IMAD.U32 R4, RZ, RZ, UR8 ;  /* 0x00000008ff047e24 */ /* 0x000fe2000f8e00ff */
[----:B-----5:R-:W-:Y:S01]  /*6410*/  MOV R7, UR7 ;  /* 0x0000000700077c02 */ /* 0x020fe20008000f00 */
[----:B------:R-:W-:Y:S01]  /*6420*/  IMAD.U32 R6, RZ, RZ, UR6 ;  /* 0x00000006ff067e24 */ /* 0x000fe2000f8e00ff */
[----:B---3--:R-:W-:Y:S01]  /*6430*/  MOV R11, UR5 ;  /* 0x00000005000b7c02 */ /* 0x008fe20008000f00 */
[----:B------:R-:W-:Y:S02]  /*6440*/  IMAD.U32 R10, RZ, RZ, UR4 ;  /* 0x00000004ff0a7e24 */ /* 0x000fe4000f8e00ff */
[----:B------:R-:W-:Y:S07]  /*6450*/  LEPC R20, `(.L_x_107) ;  /* 0x000000001014794e */ /* 0x000fee0000000000 */
[----:B-1--4-:R-:W-:Y:S05]  /*6460*/  CALL.ABS.NOINC R2 ;  /* 0x0000000002007343 */ /* 0x012fea0003c00000 */
.L_x_107:
[----:B------:R-:W-:Y:S01]  /*6470*/  ISETP.NE.AND P6, PT, R76, RZ, PT ;  /* 0x000000ff4c00720c */ /* 0x000fe20003fc5270 */
[----:B------:R-:W-:Y:S05]  /*6480*/  WARPSYNC.ALL ;  /* 0x0000000000007948 */ /* 0x000fea0003800000 */
[----:B------:R-:W-:Y:S01]  /*6490*/  R2UR UR4, R34 ;  /* 0x00000000220472ca */ /* 0x000fe200000e0000 */
[--C-:B-1----:R-:W-:Y:S01]  /*64a0*/  HADD2.F32 R20, -RZ, R40.reuse.H0_H0 ;  /* 0x20000028ff147230 */ /* 0x102fe20000004100 */
[----:B------:R-:W-:Y:S01]  /*64b0*/  ISETP.NE.AND P0, PT, R72, RZ, PT ;  /* 0x000000ff4800720c */ /* 0x000fe20003f05270 */
[----:B------:R-:W-:Y:S01]  /*64c0*/  HADD2.F32 R21, -RZ, R40.H1_H1 ;  /* 0x30000028ff157230 */ /* 0x000fe20000004100 */
[----:B------:R-:W-:Y:S01]  /*64d0*/  MOV R38, UR51 ;  /* 0x0000003300267c02 */ /* 0x000fe20008000f00 */
[--C-:B------:R-:W-:Y:S01]  /*64e0*/  HADD2.F32 R36, -RZ, R41.reuse.H1_H1 ;  /* 0x30000029ff247230 */ /* 0x100fe20000004100 */
[----:B------:R-:W-:Y:S01]  /*64f0*/  MOV R83, UR37 ;  /* 0x0000002500537c02 */ /* 0x000fe20008000f00 */
[----:B------:R-:W-:Y:S01]  /*6500*/  HADD2.F32 R37, -RZ, R48.H0_H0 ;  /* 0x20000030ff257230 */ /* 0x000fe20000004100 */
[----:B------:R-:W-:Y:S01]  /*6510*/  @P6 LEA R38, R38, UR48, 0x3 ;  /* 0x0000003026266c11 */ /* 0x000fe2000f8e18ff */
[----:B------:R-:W-:Y:S01]  /*6520*/  BSSY.RECONVERGENT B0, `(.L_x_108) ;  /* 0x000004d000007945 */ /* 0x000fe20003800200 */
[----:B------:R-:W-:Y:S02]  /*6530*/  @P6 SHF.L.U32 R88, R70, 0x1f, RZ ;  /* 0x0000001f46586819 */ /* 0x000fe400000006ff */
[----:B------:R-:W-:Y:S01]  /*6540*/  @P6 IADD3 R38, PT, PT, R38, 0x70, RZ ;  /* 0x0000007026266810 */ /* 0x000fe20007ffe0ff */
[----:B----4-:R-:W1:Y:S03]  /*6550*/  LDTM.16dp256bit.x4 R4, tmem[UR4+0x20] ;  /* 0x00002004000479ee */ /* 0x010e660008120000 */
[----:B------:R-:W-:Y:S02]  /*6560*/  @P6 PRMT R38, R83, 0x654, R38 ;  /* 0x0000065453266816 */ /* 0x000fe40000000026 */
[----:B------:R-:W-:Y:S01]  /*6570*/  LEA R83, R39, UR48, 0x3 ;  /* 0x0000003027537c11 */ /* 0x000fe2000f8e18ff */
[C---:B-1----:R-:W-:Y:S01]  /*6580*/  FMUL R0, R33.reuse, R4 ;  /* 0x0000000421007220 */ /* 0x042fe20000400000 */
[C---:B------:R-:W-:Y:S01]  /*6590*/  FMUL R2, R33.reuse, R5 ;  /* 0x0000000521027220 */ /* 0x040fe20000400000 */
[C---:B------:R-:W-:Y:S01]  /*65a0*/  FMUL R3, R33.reuse, R6 ;  /* 0x0000000621037220 */ /* 0x040fe20000400000 */
[----:B------:R-:W-:Y:S01]  /*65b0*/  FMUL R7, R33, R7 ;  /* 0x0000000721077220 */ /* 0x000fe20000400000 */
[C---:B------:R-:W-:Y:S01]  /*65c0*/  FFMA R0, R35.reuse, R20, R0 ;  /* 0x0000001423007223 */ /* 0x040fe20000000000 */
[----:B------:R-:W-:Y:S02]  /*65d0*/  HADD2.F32 R20, -RZ, R41.H0_H0 ;  /* 0x20000029ff147230 */ /* 0x000fe40000004100 */
[----:B------:R-:W-:Y:S01]  /*65e0*/  FFMA R2, R35, R21, R2 ;  /* 0x0000001523027223 */ /* 0x000fe20000000002 */
[C---:B------:R-:W-:Y:S01]  /*65f0*/  FMUL R4, R33.reuse, R8 ;  /* 0x0000000821047220 */ /* 0x040fe20000400000 */
[----:B------:R-:W-:Y:S01]  /*6600*/  FMUL R5, R33, R9 ;  /* 0x0000000921057220 */ /* 0x000fe20000400000 */
[--C-:B------:R-:W-:Y:S02]  /*6610*/  HADD2.F32 R21, -RZ, R43.reuse.H0_H0 ;  /* 0x2000002bff157230 */ /* 0x100fe40000004100 */
[C---:B------:R-:W-:Y:S01]  /*6620*/  FFMA R3, R35.reuse, R20, R3 ;  /* 0x0000001423037223 */ /* 0x040fe20000000003 */
[--C-:B------:R-:W-:Y:S01]  /*6630*/  HADD2.F32 R20, -RZ, R42.reuse.H0_H0 ;  /* 0x2000002aff147230 */ /* 0x100fe20000004100 */
[----:B------:R-:W-:Y:S01]  /*6640*/  F2FP.F16.F32.PACK_AB R44, R2, R0 ;  /* 0x00000000022c723e */ /* 0x000fe200000000ff */
[----:B------:R-:W-:Y:S01]  /*6650*/  FFMA R7, R35, R36, R7 ;  /* 0x0000002423077223 */ /* 0x000fe20000000007 */
[----:B------:R-:W-:Y:S01]  /*6660*/  FMUL R6, R33, R10 ;  /* 0x0000000a21067220 */ /* 0x000fe20000400000 */
[----:B------:R-:W-:Y:S02]  /*6670*/  HADD2.F32 R36, -RZ, R43.H1_H1 ;  /* 0x3000002bff247230 */ /* 0x000fe40000004100 */
[----:B------:R-:W-:Y:S01]  /*6680*/  FFMA R4, R35, R20, R4 ;  /* 0x0000001423047223 */ /* 0x000fe20000000004 */
[----:B------:R-:W-:Y:S01]  /*6690*/  HADD2.F32 R20, -RZ, R42.H1_H1 ;  /* 0x3000002aff147230 */ /* 0x000fe20000004100 */
[----:B------:R-:W-:Y:S01]  /*66a0*/  F2FP.F16.F32.PACK_AB R45, R7, R3 ;  /* 0x00000003072d723e */ /* 0x000fe200000000ff */
[C---:B------:R-:W-:Y:S01]  /*66b0*/  FMUL R11, R33.reuse, R11 ;  /* 0x0000000b210b7220 */ /* 0x040fe20000400000 */
[C---:B------:R-:W-:Y:S01]  /*66c0*/  FMUL R8, R33.reuse, R12 ;  /* 0x0000000c21087220 */ /* 0x040fe20000400000 */
[----:B------:R-:W-:Y:S01]  /*66d0*/  FMUL R9, R33, R13 ;  /* 0x0000000d21097220 */ /* 0x000fe20000400000 */
[C---:B------:R-:W-:Y:S01]  /*66e0*/  FFMA R5, R35.reuse, R20, R5 ;  /* 0x0000001423057223 */ /* 0x040fe20000000005 */
[----:B------:R-:W-:Y:S02]  /*66f0*/  HADD2.F32 R20, -RZ, R48.H1_H1 ;  /* 0x30000030ff147230 */ /* 0x000fe40000004100 */
[C---:B------:R-:W-:Y:S01]  /*6700*/  FFMA R6, R35.reuse, R21, R6 ;  /* 0x0000001523067223 */ /* 0x040fe20000000006 */
[C---:B------:R-:W-:Y:S01]  /*6710*/  FFMA R11, R35.reuse, R36, R11 ;  /* 0x00000024230b7223 */ /* 0x040fe2000000000b */
[C---:B------:R-:W-:Y:S01]  /*6720*/  FFMA R8, R35.reuse, R37, R8 ;  /* 0x0000002523087223 */ /* 0x040fe20000000008 */
[--C-:B------:R-:W-:Y:S02]  /*6730*/  HADD2.F32 R21, -RZ, R49.reuse.H0_H0 ;  /* 0x20000031ff157230 */ /* 0x100fe40000004100 */
[----:B------:R-:W-:Y:S01]  /*6740*/  FFMA R9, R35, R20, R9 ;  /* 0x0000001423097223 */ /* 0x000fe20000000009 */
[C---:B------:R-:W-:Y:S01]  /*6750*/  FMUL R10, R33.reuse, R14 ;  /* 0x0000000e210a7220 */ /* 0x040fe20000400000 */
[----:B------:R-:W-:Y:S02]  /*6760*/  HADD2.F32 R20, -RZ, R49.H1_H1 ;  /* 0x30000031ff147230 */ /* 0x000fe40000004100 */
[C---:B------:R-:W-:Y:S01]  /*6770*/  FMUL R15, R33.reuse, R15 ;  /* 0x0000000f210f7220 */ /* 0x040fe20000400000 */
[----:B------:R-:W-:Y:S01]  /*6780*/  FMUL R12, R33, R16 ;  /* 0x00000010210c7220 */ /* 0x000fe20000400000 */
[C---:B------:R-:W-:Y:S01]  /*6790*/  FFMA R10, R35.reuse, R21, R10 ;  /* 0x00000015230a7223 */ /* 0x040fe2000000000a */
[--C-:B------:R-:W-:Y:S02]  /*67a0*/  HADD2.F32 R21, -RZ, R50.reuse.H0_H0 ;  /* 0x20000032ff157230 */ /* 0x100fe40000004100 */
[----:B------:R-:W-:Y:S01]  /*67b0*/  FFMA R15, R35, R20, R15 ;  /* 0x00000014230f7223 */ /* 0x000fe2000000000f */
[----:B------:R-:W-:Y:S02]  /*67c0*/  HADD2.F32 R20, -RZ, R50.H1_H1 ;  /* 0x30000032ff147230 */ /* 0x000fe40000004100 */
[C---:B------:R-:W-:Y:S01]  /*67d0*/  FMUL R13, R33.reuse, R17 ;  /* 0x00000011210d7220 */ /* 0x040fe20000400000 */
[--C-:B------:R-:W-:Y:S02]  /*67e0*/  HADD2.F32 R37, -RZ, R51.reuse.H0_H0 ;  /* 0x20000033ff257230 */ /* 0x100fe40000004100 */
[C---:B------:R-:W-:Y:S01]  /*67f0*/  FMUL R14, R33.reuse, R18 ;  /* 0x00000012210e7220 */ /* 0x040fe20000400000 */
[----:B------:R-:W-:Y:S02]  /*6800*/  HADD2.F32 R36, -RZ, R51.H1_H1 ;  /* 0x30000033ff247230 */ /* 0x000fe40000004100 */
        /* <DEDUP_REMOVED lines=21> */
[----:B------:R-:W-:Y:S02]  /*6960*/  UIADD3 UR8, UP0, UPT, UR52, 0x680, URZ ;  /* 0x0000068034087890 */ /* 0x000fe4000ff1e0ff */
[----:B------:R-:W-:Y:S02]  /*6970*/  UIADD3 UR5, UPT, UPT, UR41, 0x20, URZ ;  /* 0x0000002029057890 */ /* 0x000fe4000fffe0ff */
[----:B------:R-:W-:Y:S02]  /*6980*/  UIADD3 UR4, UPT, UPT, UR48, 0x1200, URZ ;  /* 0x0000120030047890 */ /* 0x000fe4000fffe0ff */
[----:B------:R-:W-:Y:S01]  /*6990*/  UIADD3.X UR9, UPT, UPT, URZ, UR53, URZ, UP0, !UPT ;  /* 0x00000035ff097290 */ /* 0x000fe200087fe4ff */
[----:B------:R-:W-:Y:S01]  /*69a0*/  UMOV UR6, UR42 ;  /* 0x0000002a00067c82 */ /* 0x000fe20008000000 */
[----:B------:R-:W-:Y:S07]  /*69b0*/  UMOV UR7, UR36 ;  /* 0x0000002400077c82 */ /* 0x000fee0008000000 */
[----:B------:R2:W-:Y:S01]  /*69c0*/  UTMASTG.3D [UR4], [UR8] ;  /* 0x00000004080073b5 */ /* 0x0005e20008010000 */
[----:B------:R0:W-:Y:S01]  /*69d0*/  UTMACMDFLUSH ;  /* 0x00000000000079b7 */ /* 0x0001e20000000000 */
[----:B--2---:R-:W-:Y:S04]  /*69e0*/  DEPBAR.LE SB0, 0x1 ;  /* 0x000080400000791a */ /* 0x004fe80000000000 */
.L_x_109:
[----:B------:R-:W-:Y:S05]  /*69f0*/  BSYNC.RECONVERGENT B0 ;  /* 0x0000000000007941 */ /* 0x000fea0003800200 */
.L_x_108:
[----:B------:R-:W-:Y:S01]  /*6a00*/  BAR.SYNC.DEFER_BLOCKING 0x1, 0x80 ;  /* 0x0042000000007b1d */ /* 0x000fe20000010000 */
[----:B------:R-:W-:Y:S04]  /*6a10*/  UIADD3 UR40, UPT, UPT, UR51, 0x1, URZ ;  /* 0x0000000133287890 */ /* 0x000fe8000fffe0ff */
[----:B------:R-:W-:Y:S04]  /*6a20*/  UISETP.NE.AND UP0, UPT, UR40, 0x4, UPT ;  /* 0x000000042800788c */ /* 0x000fe8000bf05270 */
[----:B------:R-:W-:Y:S01]  /*6a30*/  USEL UR40, UR40, URZ, UP0 ;  /* 0x000000ff28287287 */ /* 0x000fe20008000000 */
[----:B------:R2:W-:Y:S01]  /*6a40*/  @P6 SYNCS.ARRIVE.TRANS64.RED.A1T0 RZ, [R38+URZ], RZ ;  /* 0x000000ff26ff69a7 */ /* 0x0005e200081004ff */
[----:B------:R-:W-:Y:S01]  /*6a50*/  BSSY B1, `(.L_x_110) ;  /* 0x0000014000017945 */ /* 0x000fe20003800000 */
[----:B------:R-:W4:Y:S02]  /*6a60*/  @P6 SYNCS.PHASECHK.TRANS64.TRYWAIT P0, [R83+URZ+0x50], R88 ;  /* 0x00005058530065a7 */ /* 0x000f2400080011ff */
[----:B----4-:R-:W-:Y:S01]  /*6a70*/  @P6 SEL R81, RZ, 0x1, !P0 ;  /* 0x00000001ff516807 */ /* 0x010fe20004000000 */
[----:B--2---:R-:W-:Y:S06]  /*6a80*/  @!P6 BRA `(.L_x_111) ;  /* 0x000000000040e947 */ /* 0x004fec0003800000 */
[----:B------:R-:W-:Y:S01]  /*6a90*/  ISETP.NE.AND P1, PT, R82, RZ, PT ;  /* 0x000000ff5200720c */ /* 0x000fe20003f25270 */
[----:B------:R-:W-:Y:S01]  /*6aa0*/  BSSY B0, `(.L_x_112) ;  /* 0x0000009000007945 */ /* 0x000fe20003800000 */
[----:B------:R-:W-:Y:S11]  /*6ab0*/  ISETP.NE.AND P0, PT, R81, RZ, PT ;  /* 0x000000ff5100720c */ /* 0x000ff60003f05270 */
[----:B------:R-:W-:Y:S05]  /*6ac0*/  @P1 IMAD R2, R39, 0x1000, R80 ;  /* 0x0000100027021824 */ /* 0x000fea00078e0250 */
[----:B------:R-:W-:Y:S05]  /*6ad0*/  @P1 IADD3 R0, PT, PT, R2, UR48, RZ ;  /* 0x0000003002001c10 */ /* 0x000fea000fffe0ff */
[----:B------:R-:W-:Y:S01]  /*6ae0*/  @P1 IMAD.IADD R0, R71, 0x1, R0 ;  /* 0x0000000147001824 */ /* 0x000fe200078e0200 */
[----:B------:R-:W-:Y:S06]  /*6af0*/  @P0 BRA `(.L_x_113) ;  /* 0x00000000000c0947 */ /* 0x000fec0003800000 */
[----:B------:R-:W-:Y:S04]  /*6b00*/  SHF.L.U32 R4, R70, 0x1f, RZ ;  /* 0x0000001f46047819 */ /* 0x000fe800000006ff */
[----:B------:R-:W2:Y:S02]  /*6b10*/  SYNCS.PHASECHK.TRANS64.TRYWAIT P0, [R83+URZ+0x50], R4 ;  /* 0x00005004530075a7 */ /* 0x000ea400080011ff */
[----:B--2---:R-:W-:Y:S05]  /*6b20*/  @!P0 BRA `(.L_x_114) ;  /* 0x0000001c009c8947 */ /* 0x004fea0003800000 */
.L_x_113:
[----:B------:R-:W-:Y:S05]  /*6b30*/  BSYNC B0 ;  /* 0x0000000000007941 */ /* 0x000fea0003800000 */
.L_x_112:
[----:B------:R-:W-:Y:S02]  /*6b40*/  ISETP.NE.AND P0, PT, R82, RZ, PT ;  /* 0x000000ff5200720c */ /* 0x000fe40003f05270 */
[----:B------:R-:W-:Y:S11]  /*6b50*/  IADD3 R39, PT, PT, R39, 0x1, RZ ;  /* 0x0000000127277810 */ /* 0x000ff60007ffe0ff */
[----:B------:R-:W-:Y:S05]  /*6b60*/  @P0 WARPSYNC.ALL ;  /* 0x0000000000000948 */ /* 0x000fea0003800000 */
[----:B------:R4:W1:Y:S04]  /*6b70*/  @P0 LDSM.16.M88.4 R40, [R2+UR48+0x200] ;  /* 0x000200300228083b */ /* 0x0008680008000200 */
[----:B------:R4:W1:Y:S02]  /*6b80*/  @P0 LDSM.16.M88.4 R48, [R0+0x200] ;  /* 0x000200000030083b */ /* 0x0008640000000200 */
.L_x_111:
[----:B------:R-:W-:Y:S05]  /*6b90*/  BSYNC B1 ;  /* 0x0000000000017941 */ /* 0x000fea0003800000 */
.L_x_110:
[----:B----4-:R-:W-:Y:S05]  /*6ba0*/  VIADD R0, R34, 0x40 ;  /* 0x0000004022007836 */ /* 0x010fea0000000000 */
[----:B------:R-:W-:Y:S04]  /*6bb0*/  SHF.R.U32.HI R0, RZ, 0x15, R0 ;  /* 0x00000015ff007819 */ /* 0x000fe80000011600 */
[----:B------:R-:W-:Y:S11]  /*6bc0*/  LOP3.LUT P0, RZ, R0, 0x3, R65, 0x48, !PT ;  /* 0x0000000300ff7812 */ /* 0x000ff60007804841 */
[----:B------:R-:W-:Y:S02]  /*6bd0*/  @!UPT UIADD3 URZ, UPT, UPT, URZ, URZ, URZ ;  /* 0x000000fffffff290 */ /* 0x000fe4000fffe0ff */
        /* <DEDUP_REMOVED lines=8> */
[----:B------:R-:W3:Y:S01]  /*6c60*/  LDCU.64 UR4, c[0x4][0x10] ;  /* 0x01000200ff0477ac */ /* 0x000ee20008000a00 */
[----:B----4-:R-:W-:Y:S01]  /*6c70*/  MOV R5, UR9 ;  /* 0x0000000900057c02 */ /* 0x010fe20008000f00 */
[----:B--2---:R-:W-:Y:S01]  /*6c80*/  IMAD.U32 R4, RZ, RZ, UR8 ;  /* 0x00000008ff047e24 */ /* 0x004fe2000f8e00ff */
[----:B-----5:R-:W-:Y:S01]  /*6c90*/  MOV R7, UR7 ;  /* 0x0000000700077c02 */ /* 0x020fe20008000f00 */
[----:B------:R-:W-:Y:S01]  /*6ca0*/  IMAD.U32 R6, RZ, RZ, UR6 ;  /* 0x00000006ff067e24 */ /* 0x000fe2000f8e00ff */
[----:B---3--:R-:W-:Y:S01]  /*6cb0*/  MOV R11, UR5 ;  /* 0x00000005000b7c02 */ /* 0x008fe20008000f00 */
[----:B------:R-:W-:Y:S02]  /*6cc0*/  IMAD.U32 R10, RZ, RZ, UR4 ;  /* 0x00000004ff0a7e24 */ /* 0x000fe4000f8e00ff */
[----:B------:R-:W-:Y:S07]  /*6cd0*/  LEPC R20, `(.L_x_115) ;  /* 0x000000001014794e */ /* 0x000fee0000000000 */
[----:B-1----:R-:W-:Y:S05]  /*6ce0*/  CALL.ABS.NOINC R2 ;  /* 0x0000000002007343 */ /* 0x002fea0003c00000 */
.L_x_115:
        /* <DEDUP_REMOVED lines=8> */
[----:B--2---:R-:W-:Y:S01]  /*6d70*/  MOV R83, UR37 ;  /* 0x0000002500537c02 */ /* 0x004fe20008000f00 */
[----:B------:R-:W-:Y:S01]  /*6d80*/  HADD2.F32 R37, -RZ, R48.H0_H0 ;  /* 0x20000030ff257230 */ /* 0x000fe20000004100 */
[----:B------:R-:W-:Y:S01]  /*6d90*/  @P6 LEA R38, R38, UR48, 0x3 ;  /* 0x0000003026266c11 */ /* 0x000fe2000f8e18ff */
[----:B------:R-:W-:Y:S01]  /*6da0*/  BSSY.RECONVERGENT B0, `(.L_x_116) ;  /* 0x000004d000007945 */ /* 0x000fe20003800200 */
[----:B------:R-:W-:Y:S02]  /*6db0*/  LEA R88, R39, UR48, 0x3 ;  /* 0x0000003027587c11 */ /* 0x000fe4000f8e18ff */
[----:B------:R-:W-:Y:S01]  /*6dc0*/  @P6 IADD3 R38, PT, PT, R38, 0x70, RZ ;  /* 0x0000007026266810 */ /* 0x000fe20007ffe0ff */
[----:B------:R-:W1:Y:S03]  /*6dd0*/  LDTM.16dp256bit.x4 R4, tmem[UR4+0x40] ;  /* 0x00004004000479ee */ /* 0x000e660008120000 */
[----:B------:R-:W-:Y:S02]  /*6de0*/  @P6 PRMT R38, R83, 0x654, R38 ;  /* 0x0000065453266816 */ /* 0x000fe40000000026 */
[----:B------:R-:W-:Y:S01]  /*6df0*/  @P6 SHF.L.U32 R83, R70, 0x1f, RZ ;  /* 0x0000001f46536819 */ /* 0x000fe200000006ff */
        /* <DEDUP_REMOVED lines=71> */
.L_x_117:
[----:B------:R-:W-:Y:S05]  /*7270*/  BSYNC.RECONVERGENT B0 ;  /* 0x0000000000007941 */ /* 0x000fea0003800200 */
.L_x_116:
        /* <DEDUP_REMOVED lines=19> */
.L_x_121:
[----:B------:R-:W-:Y:S05]  /*73b0*/  BSYNC B0 ;  /* 0x0000000000007941 */ /* 0x000fea0003800000 */
.L_x_120:
[----:B------:R-:W-:Y:S11]  /*73c0*/  ISETP.NE.AND P0, PT, R82, RZ, PT ;  /* 0x000000ff5200720c */ /* 0x000ff60003f05270 */
[----:B------:R-:W-:Y:S02]  /*73d0*/  @!UPT UIADD3 URZ, UPT, UPT, URZ, URZ, URZ ;  /* 0x000000fffffff290 */ /* 0x000fe4000fffe0ff */
[----:B------:R-:W-:Y:S05]  /*73e0*/  @P0 WARPSYNC.ALL ;  /* 0x0000000000000948 */ /* 0x000fea0003800000 */
[----:B------:R4:W1:Y:S04]  /*73f0*/  @P0 LDSM.16.M88.4 R40, [R39+UR48+0x200] ;  /* 0x000200302728083b */ /* 0x0008680008000200 */
[----:B------:R4:W1:Y:S02]  /*7400*/  @P0 LDSM.16.M88.4 R48, [R0+0x200] ;  /* 0x000200000030083b */ /* 0x0008640000000200 */
.L_x_119:
[----:B------:R-:W-:Y:S05]  /*7410*/  BSYNC B1 ;  /* 0x0000000000017941 */ /* 0x000fea0003800000 */
.L_x_118:
[----:B----4-:R-:W-:Y:S05]  /*7420*/  VIADD R0, R34, 0x60 ;  /* 0x0000006022007836 */ /* 0x010fea0000000000 */
[----:B------:R-:W-:Y:S04]  /*7430*/  SHF.R.U32.HI R0, RZ, 0x15, R0 ;  /* 0x00000015ff007819 */ /* 0x000fe80000011600 */
[----:B------:R-:W-:Y:S11]  /*7440*/  LOP3.LUT P0, RZ, R0, 0x3, R65, 0x48, !PT ;  /* 0x0000000300ff7812 */ /* 0x000ff60007804841 */
[----:B------:R-:W-:Y:S02]  /*7450*/  @!UPT UIADD3 URZ, UPT, UPT, URZ, URZ, URZ ;  /* 0x000000fffffff290 */ /* 0x000fe4000fffe0ff */
[----:B------:R-:W-:Y:S05]  /*7460*/  @!P0 BRA `(.L_x_123) ;  /* 0x0000000000408947 */ /* 0x000fea0003800000 */
[----:B------:R-:W4:Y:S01]  /*7470*/  LDCU.64 UR8, c[0x4][0x70] ;  /* 0x01000e00ff0877ac */ /* 0x000f220008000a00 */
[----:B--2---:R-:W-:Y:S01]  /*7480*/  MOV R3, 0x0 ;  /* 0x0000000000037802 */ /* 0x004fe20000000f00 */
[----:B------:R-:W-:Y:S02]  /*7490*/  HFMA2 R12, -RZ, RZ, 0, 5.9604644775390625e-08 ;  /* 0x00000001ff0c7431 */ /* 0x000fe400000001ff */
[----:B------:R-:W-:Y:S02]  /*74a0*/  IMAD.MOV.U32 R8, RZ, RZ, 0x192 ;  /* 0x00000192ff087424 */ /* 0x000fe400078e00ff */
[----:B------:R-:W-:Y:S01]  /*74b0*/  IMAD.MOV.U32 R13, RZ, RZ, RZ ;  /* 0x000000ffff0d7224 */ /* 0x000fe200078e00ff */
[----:B------:R-:W2:Y:S01]  /*74c0*/  LDCU.64 UR6, c[0x4][0x78] ;  /* 0x01000f00ff0677ac */ /* 0x000ea20008000a00 */
[----:B------:R-:W1:Y:S01]  /*74d0*/  LDC.64 R2, c[0x4][R3] ;  /* 0x0100000003027b82 */ /* 0x000e620000000a00 */
[----:B------:R-:W5:Y:S01]  /*74e0*/  LDCU.64 UR4, c[0x4][0x10] ;  /* 0x01000200ff0477ac */ /* 0x000f620008000a00 */
[----:B----4-:R-:W-:Y:S01]  /*74f0*/  MOV R5, UR9 ;  /* 0x0000000900057c02 */ /* 0x010fe20008000f00 */
[----:B------:R-:W-:Y:S01]  /*7500*/  IMAD.U32 R4, RZ, RZ, UR8 ;  /* 0x00000008ff047e24 */ /* 0x000fe2000f8e00ff */
[----:B--2---:R-:W-:Y:S01]  /*7510*/  MOV R7, UR7 ;  /* 0x0000000700077c02 */ /* 0x004fe20008000f00 */
[----:B------:R-:W-:Y:S01]  /*7520*/  IMAD.U32 R6, RZ, RZ, UR6 ;  /* 0x00000006ff067e24 */ /* 0x000fe2000f8e00ff */
[----:B-----5:R-:W-:Y:S01]  /*7530*/  MOV R11, UR5 ;  /* 0x00000005000b7c02 */ /* 0x020fe20008000f00 */
[----:B------:R-:W-:Y:S02]  /*7540*/  IMAD.U32 R10, RZ, RZ, UR4 ;  /* 0x00000004ff0a7e24 */ /* 0x000fe4000f8e00ff */
[----:B------:R-:W-:Y:S07]  /*7550*/  LEPC R20, `(.L_x_123) ;  /* 0x000000001014794e */ /* 0x000fee0000000000 */
[----:B-1-3--:R-:W-:Y:S05]  /*7560*/  CALL.ABS.NOINC R2 ;  /* 0x0000000002007343 */ /* 0x00afea0003c00000 */
.L_x_123:
[----:B------:R-:W-:Y:S01]  /*7570*/  ISETP.NE.AND P0, PT, R72, RZ, PT ;  /* 0x000000ff4800720c */ /* 0x000fe20003f05270 */
[----:B------:R-:W-:Y:S05]  /*7580*/  WARPSYNC.ALL ;  /* 0x0000000000007948 */ /* 0x000fea0003800000 */
[----:B------:R-:W-:Y:S01]  /*7590*/  R2UR UR4, R34 ;  /* 0x00000000220472ca */ /* 0x000fe200000e0000 */
[--C-:B-1----:R-:W-:Y:S01]  /*75a0*/  HADD2.F32 R20, -RZ, R40.reuse.H0_H0 ;  /* 0x20000028ff147230 */ /* 0x102fe20000004100 */
[----:B------:R-:W-:Y:S01]  /*75b0*/  R2UR UR5, R79 ;  /* 0x000000004f0572ca */ /* 0x000fe200000e0000 */
[----:B------:R-:W-:Y:S01]  /*75c0*/  HADD2.F32 R36, -RZ, R40.H1_H1 ;  /* 0x30000028ff247230 */ /* 0x000fe20000004100 */
[----:B------:R-:W-:Y:S01]  /*75d0*/  BSSY.RECONVERGENT B0, `(.L_x_124) ;  /* 0x000004f000007945 */ /* 0x000fe20003800200 */
[--C-:B------:R-:W-:Y:S02]  /*75e0*/  HADD2.F32 R21, -RZ, R41.reuse.H0_H0 ;  /* 0x20000029ff157230 */ /* 0x100fe40000004100 */
[----:B------:R-:W-:Y:S02]  /*75f0*/  HADD2.F32 R38, -RZ, R41.H1_H1 ;  /* 0x30000029ff267230 */ /* 0x000fe40000004100 */
[--C-:B------:R-:W-:Y:S02]  /*7600*/  HADD2.F32 R37, -RZ, R42.reuse.H0_H0 ;  /* 0x2000002aff257230 */ /* 0x100fe40000004100 */
[----:B------:R-:W-:Y:S02]  /*7610*/  HADD2.F32 R40, -RZ, R42.H1_H1 ;  /* 0x3000002aff287230 */ /* 0x000fe40000004100 */
[----:B------:R-:W1:Y:S01]  /*7620*/  LDTM.16dp256bit.x4 R4, tmem[UR4+0x60] ;  /* 0x00006004000479ee */ /* 0x000e620008120000 */
[----:B------:R-:W-:Y:S01]  /*7630*/  NOP ;  /* 0x0000000000007918 */ /* 0x000fe20000000000 */
[----:B------:R-:W-:Y:S01]  /*7640*/  UIADD3 UR5, UPT, UPT, UR5, 0xe0, URZ ;  /* 0x000000e005057890 */ /* 0x000fe2000fffe0ff */
[--C-:B------:R-:W-:Y:S02]  /*7650*/  HADD2.F32 R39, -RZ, R43.reuse.H0_H0 ;  /* 0x2000002bff277230 */ /* 0x100fe40000004100 */
[----:B------:R-:W-:Y:S01]  /*7660*/  HADD2.F32 R41, -RZ, R43.H1_H1 ;  /* 0x3000002bff297230 */ /* 0x000fe20000004100 */
[----:B------:R-:W-:Y:S01]  /*7670*/  UPRMT UR5, UR37, 0x654, UR5 ;  /* 0x0000065425057896 */ /* 0x000fe20008000005 */
[--C-:B------:R-:W-:Y:S02]  /*7680*/  HADD2.F32 R42, -RZ, R48.reuse.H0_H0 ;  /* 0x20000030ff2a7230 */ /* 0x100fe40000004100 */
[----:B------:R-:W-:Y:S02]  /*7690*/  HADD2.F32 R43, -RZ, R48.H1_H1 ;  /* 0x30000030ff2b7230 */ /* 0x000fe40000004100 */
[--C-:B------:R-:W-:Y:S02]  /*76a0*/  HADD2.F32 R44, -RZ, R49.reuse.H0_H0 ;  /* 0x20000031ff2c7230 */ /* 0x100fe40000004100 */
[----:B------:R-:W-:Y:S02]  /*76b0*/  HADD2.F32 R46, -RZ, R49.H1_H1 ;  /* 0x30000031ff2e7230 */ /* 0x000fe40000004100 */
[----:B-1----:R-:W-:Y:S01]  /*76c0*/  SYNCS.ARRIVE.TRANS64.RED.A1T0 RZ, [UR5], RZ ;  /* 0x000000ffffff79a7 */ /* 0x002fe20008100405 */
[--C-:B------:R-:W-:Y:S02]  /*76d0*/  HADD2.F32 R45, -RZ, R50.reuse.H0_H0 ;  /* 0x20000032ff2d7230 */ /* 0x100fe40000004100 */
[----:B------:R-:W-:Y:S02]  /*76e0*/  HADD2.F32 R48, -RZ, R50.H1_H1 ;  /* 0x30000032ff307230 */ /* 0x000fe40000004100 */
[--C-:B------:R-:W-:Y:S02]  /*76f0*/  HADD2.F32 R47, -RZ, R51.reuse.H0_H0 ;  /* 0x20000033ff2f7230 */ /* 0x100fe40000004100 */
[----:B------:R-:W-:Y:S02]  /*7700*/  HADD2.F32 R50, -RZ, R51.H1_H1 ;  /* 0x30000033ff327230 */ /* 0x000fe40000004100 */
[C---:B------:R-:W-:Y:S01]  /*7710*/  FMUL R4, R33.reuse, R4 ;  /* 0x0000000421047220 */ /* 0x040fe20000400000 */
[C---:B------:R-:W-:Y:S01]  /*7720*/  FMUL R5, R33.reuse, R5 ;  /* 0x0000000521057220 */ /* 0x040fe20000400000 */
[C---:B------:R-:W-:Y:S01]  /*7730*/  FMUL R6, R33.reuse, R6 ;  /* 0x0000000621067220 */ /* 0x040fe20000400000 */
[----:B------:R-:W-:Y:S01]  /*7740*/  FMUL R7, R33, R7 ;  /* 0x0000000721077220 */ /* 0x000fe20000400000 */
[C---:B------:R-:W-:Y:S01]  /*7750*/  FFMA R4, R35.reuse, R20, R4 ;  /* 0x0000001423047223 */ /* 0x040fe20000000004 */
[C---:B------:R-:W-:Y:S01]  /*7760*/  FFMA R5, R35.reuse, R36, R5 ;  /* 0x0000002423057223 */ /* 0x040fe20000000005 */
[C---:B------:R-:W-:Y:S01]  /*7770*/  FFMA R6, R35.reuse, R21, R6 ;  /* 0x0000001523067223 */ /* 0x040fe20000000006 */
[----:B------:R-:W-:Y:S01]  /*7780*/  FFMA R7, R35, R38, R7 ;  /* 0x0000002623077223 */ /* 0x000fe20000000007 */
[C---:B------:R-:W-:Y:S01]  /*7790*/  FMUL R8, R33.reuse, R8 ;  /* 0x0000000821087220 */ /* 0x040fe20000400000 */
[----:B------:R-:W-:Y:S01]  /*77a0*/  FMUL R9, R33, R9 ;  /* 0x0000000921097220 */ /* 0x000fe20000400000 */
[----:B---3--:R-:W-:Y:S01]  /*77b0*/  F2FP.F16.F32.PACK_AB R80, R5, R4 ;  /* 0x000000040550723e */ /* 0x008fe200000000ff */
[----:B------:R-:W-:Y:S01]  /*77c0*/  FMUL R0, R33, R10 ;  /* 0x0000000a21007220 */ /* 0x000fe20000400000 */
[----:B------:R-:W-:Y:S01]  /*77d0*/  F2FP.F16.F32.PACK_AB R81, R7, R6 ;  /* 0x000000060751723e */ /* 0x000fe200000000ff */
[C---:B------:R-:W-:Y:S01]  /*77e0*/  FFMA R8, R35.reuse, R37, R8 ;  /* 0x0000002523087223 */ /* 0x040fe20000000008 */
[----:B------:R-:W-:Y:S01]  /*77f0*/  FFMA R9, R35, R40, R9 ;  /* 0x0000002823097223 */ /* 0x000fe20000000009 */
[C---:B------:R-:W-:Y:S01]  /*7800*/  FMUL R2, R33.reuse, R11 ;  /* 0x0000000b21027220 */ /* 0x040fe20000400000 */
[C---:B--2---:R-:W-:Y:S01]  /*7810*/  FMUL R3, R33.reuse, R12 ;  /* 0x0000000c21037220 */ /* 0x044fe20000400000 */
[----:B------:R-:W-:Y:S01]  /*7820*/  FMUL R10, R33, R13 ;  /* 0x0000000d210a7220 */ /* 0x000fe20000400000 */
[----:B------:R-:W-:Y:S01]  /*7830*/  FFMA R0, R35, R39, R0 ;  /* 0x0000002723007223 */ /* 0x000fe20000000000 */
        /* <DEDUP_REMOVED lines=40> */
.L_x_125:
[----:B------:R-:W-:Y:S05]  /*7ac0*/  BSYNC.RECONVERGENT B0 ;  /* 0x0000000000007941 */ /* 0x000fea0003800200 */
.L_x_124:
[----:B------:R-:W-:Y:S01]  /*7ad0*/  BAR.SYNC.DEFER_BLOCKING 0x1, 0x80 ;  /* 0x0042000000007b1d */ /* 0x000fe20000010000 */
[----:B------:R-:W-:Y:S01]  /*7ae0*/  UISETP.NE.AND UP0, UPT, UR49, -0x4, UPT ;  /* 0xfffffffc3100788c */ /* 0x000fe2000bf05270 */
[----:B------:R-:W-:Y:S08]  /*7af0*/  IADD3 R0, PT, PT, R30, 0x1, RZ ;  /* 0x000000011e007810 */ /* 0x000ff00007ffe0ff */
[----:B------:R-:W-:Y:S05]  /*7b00*/  BRA.U !UP0, `(.L_x_126) ;  /* 0x0000000108287547 */ /* 0x000fea000b800000 */
[----:B------:R-:W-:Y:S01]  /*7b10*/  ISETP.NE.AND P0, PT, R76, RZ, PT ;  /* 0x000000ff4c00720c */ /* 0x000fe20003f05270 */
[----:B------:R-:W-:Y:S01]  /*7b20*/  IMAD.U32 R3, RZ, RZ, UR51 ;  /* 0x00000033ff037e24 */ /* 0x000fe2000f8e00ff */
[----:B------:R-:W-:Y:S01]  /*7b30*/  UIADD3 UR51, UPT, UPT, UR51, 0x1, URZ ;  /* 0x0000000133337890 */ /* 0x000fe2000fffe0ff */
[----:B------:R-:W-:Y:S03]  /*7b40*/  IMAD.U32 R2, RZ, RZ, UR37 ;  /* 0x00000025ff027e24 */ /* 0x000fe6000f8e00ff */
[----:B------:R-:W-:Y:S04]  /*7b50*/  UISETP.NE.AND UP0, UPT, UR51, 0x4, UPT ;  /* 0x000000043300788c */ /* 0x000fe8000bf05270 */
[----:B------:R-:W-:Y:S03]  /*7b60*/  USEL UR51, UR51, URZ, UP0 ;  /* 0x000000ff33337287 */ /* 0x000fe60008000000 */
[----:B------:R-:W-:Y:S05]  /*7b70*/  @P0 LEA R3, R3, UR48, 0x3 ;  /* 0x0000003003030c11 */ /* 0x000fea000f8e18ff */
[----:B------:R-:W-:Y:S05]  /*7b80*/  @P0 VIADD R3, R3, 0x70 ;  /* 0x0000007003030836 */ /* 0x000fea0000000000 */
[----:B------:R-:W-:Y:S04]  /*7b90*/  @P0 PRMT R2, R2, 0x654, R3 ;  /* 0x0000065402020816 */ /* 0x000fe80000000003 */
[----:B------:R2:W-:Y:S03]  /*7ba0*/  @P0 SYNCS.ARRIVE.TRANS64.RED.A1T0 RZ, [R2+URZ], RZ ;  /* 0x000000ff02ff09a7 */ /* 0x0005e600081004ff */
.L_x_126:
[----:B------:R-:W-:Y:S01]  /*7bb0*/  ISETP.NE.AND P2, PT, R73, RZ, PT ;  /* 0x000000ff4900720c */ /* 0x000fe20003f45270 */
[----:B------:R-:W-:Y:S01]  /*7bc0*/  UIADD3 UR49, UPT, UPT, UR49, 0x4, URZ ;  /* 0x0000000431317890 */ /* 0x000fe2000fffe0ff */
[----:B------:R-:W-:Y:S01]  /*7bd0*/  ISETP.NE.AND P0, PT, R75, 0x2, PT ;  /* 0x000000024b00780c */ /* 0x000fe20003f05270 */
[----:B------:R-:W-:Y:S01]  /*7be0*/  IMAD.IADD R20, R29, 0x1, R58 ;  /* 0x000000011d147824 */ /* 0x000fe200078e023a */
[----:B------:R-:W-:Y:S01]  /*7bf0*/  ISETP.NE.AND P1, PT, R0, 0x4, PT ;  /* 0x000000040000780c */ /* 0x000fe20003f25270 */
[----:B------:R-:W-:Y:S01]  /*7c00*/  IMAD.IADD R21, R31, 0x1, R60 ;  /* 0x000000011f157824 */ /* 0x000fe200078e023c */
[----:B------:R-:W-:Y:S02]  /*7c10*/  SEL R3, RZ, 0x1, P0 ;  /* 0x00000001ff037807 */ /* 0x000fe40000000000 */
[----:B--2---:R-:W-:Y:S02]  /*7c20*/  SEL R2, RZ, 0x1, P1 ;  /* 0x00000001ff027807 */ /* 0x004fe40000800000 */
[----:B------:R-:W-:Y:S02]  /*7c30*/  LOP3.LUT R68, R68, R3, RZ, 0x3c, !PT ;  /* 0x0000000344447212 */ /* 0x000fe400078e3cff */
[----:B------:R-:W-:Y:S02]  /*7c40*/  LOP3.LUT R69, R69, R2, RZ, 0x3c, !PT ;  /* 0x0000000245457212 */ /* 0x000fe400078e3cff */
[----:B------:R-:W-:Y:S02]  /*7c50*/  @P2 R2UR UR36, R67 ;  /* 0x00000000432422ca */ /* 0x000fe400000e0000 */
[----:B------:R-:W-:Y:S02]  /*7c60*/  SEL R75, R75, RZ, P0 ;  /* 0x000000ff4b4b7207 */ /* 0x000fe40000000000 */
[----:B------:R-:W-:Y:S01]  /*7c70*/  SEL R30, R0, RZ, P1 ;  /* 0x000000ff001e7207 */ /* 0x000fe20000800000 */
[----:B------:R-:W-:Y:S10]  /*7c80*/  @P2 BRA `(.L_x_127) ;  /* 0xffffffd000182947 */ /* 0x000ff4000383ffff */
[----:B------:R-:W-:-:S09]  /*7c90*/  UISETP.NE.AND UP0, UPT, UR50, URZ, UPT ;  /* 0x000000ff3200728c */ /* 0x000fd2000bf05270 */
[----:B------:R-:W-:Y:S05]  /*7ca0*/  BRA.U !UP0, `(.L_x_128) ;  /* 0x0000000108487547 */ /* 0x000fea000b800000 */
[----:B------:R-:W2:Y:S02]  /*7cb0*/  LDCU.64 UR4, c[0x0][0x890] ;  /* 0x00011200ff0477ac */ /* 0x000ea40008000a00 */
[----:B--2---:R-:W-:-:S04]  /*7cc0*/  UISETP.NE.U32.AND UP0, UPT, UR4, URZ, UPT ;  /* 0x000000ff0400728c */ /* 0x004fc8000bf05070 */
[----:B------:R-:W-:-:S09]  /*7cd0*/  UISETP.NE.AND.EX UP0, UPT, UR5, URZ, UPT, UP0 ;  /* 0x000000ff0500728c */ /* 0x000fd2000bf05300 */
[----:B------:R-:W-:Y:S05]  /*7ce0*/  BRA.U UP0, `(.L_x_129) ;  /* 0x00000001000c7547 */ /* 0x000fea000b800000 */
[----:B------:R-:W-:-:S13]  /*7cf0*/  FSETP.NEU.AND P0, PT, R35, RZ, PT ;  /* 0x000000ff2300720b */ /* 0x000fda0003f0d000 */
[----:B------:R-:W-:Y:S05]  /*7d00*/  @!P0 EXIT ;  /* 0x000000000000894d */ /* 0x000fea0003800000 */
[----:B------:R-:W-:Y:S05]  /*7d10*/  BRA `(.L_x_128) ;  /* 0x00000000002c7947 */ /* 0x000fea0003800000 */
.L_x_129:
[----:B------:R-:W-:Y:S01]  /*7d20*/  ISETP.NE.AND P0, PT, R74, RZ, PT ;  /* 0x000000ff4a00720c */ /* 0x000fe20003f05270 */
[----:B------:R-:W-:-:S12]  /*7d30*/  BSSY.RECONVERGENT B0, `(.L_x_128) ;  /* 0x0000009000007945 */ /* 0x000fd80003800200 */
[----:B------:R-:W-:Y:S05]  /*7d40*/  @P0 BRA `(.L_x_130) ;  /* 0x0000000000140947 */ /* 0x000fea0003800000 */
[----:B------:R-:W2:Y:S02]  /*7d50*/  LDCU.64 UR4, c[0x0][0x888] ;  /* 0x00011100ff0477ac */ /* 0x000ea40008000a00 */
[----:B--2---:R-:W-:-:S04]  /*7d60*/  ISETP.NE.U32.AND P0, PT, RZ, UR4, PT ;  /* 0x00000004ff007c0c */ /* 0x004fc8000bf05070 */
[----:B------:R-:W-:-:S13]  /*7d70*/  ISETP.NE.AND.EX P0, PT, RZ, UR5, PT, P0 ;  /* 0x00000005ff007c0c */ /* 0x000fda000bf05300 */
[----:B------:R-:W-:Y:S05]  /*7d80*/  @!P0 EXIT ;  /* 0x000000000000894d */ /* 0x000fea0003800000 */
[----:B------:R-:W-:Y:S05]  /*7d90*/  BRA `(.L_x_131) ;  /* 0x0000000000087947 */ /* 0x000fea0003800000 */
.L_x_130:
[----:B------:R-:W-:-:S13]  /*7da0*/  FSETP.NEU.AND P0, PT, R35, RZ, PT ;  /* 0x000000ff2300720b */ /* 0x000fda0003f0d000 */
[----:B------:R-:W-:Y:S05]  /*7db0*/  @!P0 EXIT ;  /* 0x000000000000894d */ /* 0x000fea0003800000 */
.L_x_131:
[----:B------:R-:W-:Y:S05]  /*7dc0*/  BSYNC.RECONVERGENT B0 ;  /* 0x0000000000007941 */ /* 0x000fea0003800200 */
.L_x_128:
[----:B------:R-:W-:Y:S01]  /*7dd0*/  ULEA UR4, UR51, UR48, 0x3 ;  /* 0x0000003033047291 */ /* 0x000fe2000f8e18ff */
[----:B------:R-:W-:-:S04]  /*7de0*/  DEPBAR.LE SB0, 0x0 ;  /* 0x000080000000791a */ /* 0x000fc80000000000 */
[----:B------:R-:W-:-:S04]  /*7df0*/  UIADD3 UR4, UPT, UPT, UR4, 0x70, URZ ;  /* 0x0000007004047890 */ /* 0x000fc8000fffe0ff */
[----:B------:R-:W-:-:S09]  /*7e00*/  UPRMT UR4, UR37, 0x654, UR4 ;  /* 0x0000065425047896 */ /* 0x000fd20008000004 */
[----:B------:R-:W-:Y:S01]  /*7e10*/  SYNCS.ARRIVE.TRANS64.RED.A1T0 RZ, [UR4], RZ ;  /* 0x000000ffffff79a7 */ /* 0x000fe20008100404 */
[----:B------:R-:W-:Y:S05]  /*7e20*/  EXIT ;  /* 0x000000000000794d */ /* 0x000fea0003800000 */
.L_x_19:
[----:B--2---:R2:W1:Y:S02]  /*7e30*/  SYNCS.PHASECHK.TRANS64.TRYWAIT P0, [R3+URZ+0x110], R2 ;  /* 0x00011002030075a7 */ /* 0x00446400080011ff */
[----:B-1----:R-:W-:Y:S05]  /*7e40*/  @!P0 NANOSLEEP.SYNCS 0x989680 ;  /* 0x009896800000895d */ /* 0x002fea0003900000 */
[----:B------:R-:W1:Y:S02]  /*7e50*/  @!P0 SYNCS.PHASECHK.TRANS64 P0, [R3+URZ+0x110], R2 ;  /* 0x00011002030085a7 */ /* 0x000e6400080010ff */
[----:B-1----:R-:W-:Y:S05]  /*7e60*/  @!P0 BRA `(.L_x_19) ;  /* 0xfffffffc00f08947 */ /* 0x002fea000383ffff */
[----:B------:R-:W-:Y:S05]  /*7e70*/  BRA `(.L_x_132) ;  /* 0xffffff9400e47947 */ /* 0x000fea000383ffff */
.L_x_22:
[----:B-1----:R-:W-:-:S07]  /*7e80*/  MOV R2, UR33 ;  /* 0x0000002100027c02 */ /* 0x002fce0008000f00 */
.L_x_133:
[----:B-1----:R1:W2:Y:S02]  /*7e90*/  SYNCS.PHASECHK.TRANS64.TRYWAIT P0, [R2+URZ+0x28], R5 ;  /* 0x00002805020075a7 */ /* 0x0022a400080011ff */
[----:B--2---:R-:W-:Y:S05]  /*7ea0*/  @!P0 NANOSLEEP.SYNCS 0x989680 ;  /* 0x009896800000895d */ /* 0x004fea0003900000 */
[----:B------:R-:W2:Y:S02]  /*7eb0*/  @!P0 SYNCS.PHASECHK.TRANS64 P0, [R2+URZ+0x28], R5 ;  /* 0x00002805020085a7 */ /* 0x000ea400080010ff */
[----:B--2---:R-:W-:Y:S05]  /*7ec0*/  @!P0 BRA `(.L_x_133) ;  /* 0xfffffffc00f08947 */ /* 0x004fea000383ffff */
[----:B------:R-:W-:Y:S05]  /*7ed0*/  BRA `(.L_x_21) ;  /* 0xffffff9800347947 */ /* 0x000fea000383ffff */
.L_x_28:
[----:B-1----:R-:W-:-:S07]  /*7ee0*/  MOV R2, UR17 ;  /* 0x0000001100027c02 */ /* 0x002fce0008000f00 */
.L_x_134:
[----:B-1----:R1:W2:Y:S02]  /*7ef0*/  SYNCS.PHASECHK.TRANS64.TRYWAIT P0, [R2+URZ+0x28], R5 ;  /* 0x00002805020075a7 */ /* 0x0022a400080011ff */
[----:B--2---:R-:W-:Y:S05]  /*7f00*/  @!P0 NANOSLEEP.SYNCS 0x989680 ;  /* 0x009896800000895d */ /* 0x004fea0003900000 */
[----:B------:R-:W2:Y:S02]  /*7f10*/  @!P0 SYNCS.PHASECHK.TRANS64 P0, [R2+URZ+0x28], R5 ;  /* 0x00002805020085a7 */ /* 0x000ea400080010ff */
[----:B--2---:R-:W-:Y:S05]  /*7f20*/  @!P0 BRA `(.L_x_134) ;  /* 0xfffffffc00f08947 */ /* 0x004fea000383ffff */
[----:B------:R-:W-:Y:S05]  /*7f30*/  BRA `(.L_x_27) ;  /* 0xffffff9800dc7947 */ /* 0x000fea000383ffff */
.L_x_32:
[----:B-1----:R1:W2:Y:S02]  /*7f40*/  SYNCS.PHASECHK.TRANS64.TRYWAIT P0, [R2+URZ+0xa0], R3 ;  /* 0x0000a003020075a7 */ /* 0x0022a400080011ff */
[----:B--2---:R-:W-:Y:S05]  /*7f50*/  @!P0 NANOSLEEP.SYNCS 0x989680 ;  /* 0x009896800000895d */ /* 0x004fea0003900000 */
[----:B------:R-:W2:Y:S02]  /*7f60*/  @!P0 SYNCS.PHASECHK.TRANS64 P0, [R2+URZ+0xa0], R3 ;  /* 0x0000a003020085a7 */ /* 0x000ea400080010ff */
[----:B--2---:R-:W-:Y:S05]  /*7f70*/  @!P0 BRA `(.L_x_32) ;  /* 0xfffffffc00f08947 */ /* 0x004fea000383ffff */
[----:B------:R-:W-:Y:S05]  /*7f80*/  BRA `(.L_x_135) ;  /* 0xffffff9c006c7947 */ /* 0x000fea000383ffff */
.L_x_36:
[----:B----4-:R-:W-:-:S07]  /*7f90*/  MOV R0, UR5 ;  /* 0x0000000500007c02 */ /* 0x010fce0008000f00 */
.L_x_136:
[----:B-1----:R1:W2:Y:S02]  /*7fa0*/  SYNCS.PHASECHK.TRANS64.TRYWAIT P0, [R0+URZ], R3 ;  /* 0x00000003000075a7 */ /* 0x0022a400080011ff */
[----:B--2---:R-:W-:Y:S05]  /*7fb0*/  @!P0 NANOSLEEP.SYNCS 0x989680 ;  /* 0x009896800000895d */ /* 0x004fea0003900000 */
[----:B------:R-:W2:Y:S02]  /*7fc0*/  @!P0 SYNCS.PHASECHK.TRANS64 P0, [R0+URZ], R3 ;  /* 0x00000003000085a7 */ /* 0x000ea400080010ff */
[----:B--2---:R-:W-:Y:S05]  /*7fd0*/  @!P0 BRA `(.L_x_136) ;  /* 0xfffffffc00f08947 */ /* 0x004fea000383ffff */
[----:B------:R-:W-:Y:S05]  /*7fe0*/  BRA `(.L_x_137) ;  /* 0xffffffa000dc7947 */ /* 0x000fea000383ffff */
.L_x_37:
[----:B----4-:R-:W-:-:S07]  /*7ff0*/  MOV R0, UR5 ;  /* 0x0000000500007c02 */ /* 0x010fce0008000f00 */
.L_x_138:
[----:B-1----:R1:W2:Y:S02]  /*8000*/  SYNCS.PHASECHK.TRANS64.TRYWAIT P0, [R0+URZ], R3 ;  /* 0x00000003000075a7 */ /* 0x0022a400080011ff */
[----:B--2---:R-:W-:Y:S05]  /*8010*/  @!P0 NANOSLEEP.SYNCS 0x989680 ;  /* 0x009896800000895d */ /* 0x004fea0003900000 */
[----:B------:R-:W2:Y:S02]  /*8020*/  @!P0 SYNCS.PHASECHK.TRANS64 P0, [R0+URZ], R3 ;  /* 0x00000003000085a7 */ /* 0x000ea400080010ff */
[----:B--2---:R-:W-:Y:S05]  /*8030*/  @!P0 BRA `(.L_x_138) ;  /* 0xfffffffc00f08947 */ /* 0x004fea000383ffff */
[----:B------:R-:W-:Y:S05]  /*8040*/  BRA `(.L_x_139) ;  /* 0xffffffa000e87947 */ /* 0x000fea000383ffff */
.L_x_38:
[----:B----4-:R-:W-:-:S07]  /*8050*/  MOV R0, UR5 ;  /* 0x0000000500007c02 */ /* 0x010fce0008000f00 */
.L_x_140:
[----:B-1----:R1:W2:Y:S02]  /*8060*/  SYNCS.PHASECHK.TRANS64.TRYWAIT P0, [R0+URZ], R3 ;  /* 0x00000003000075a7 */ /* 0x0022a400080011ff */
[----:B--2---:R-:W-:Y:S05]  /*8070*/  @!P0 NANOSLEEP.SYNCS 0x989680 ;  /* 0x009896800000895d */ /* 0x004fea0003900000 */
[----:B------:R-:W2:Y:S02]  /*8080*/  @!P0 SYNCS.PHASECHK.TRANS64 P0, [R0+URZ], R3 ;  /* 0x00000003000085a7 */ /* 0x000ea400080010ff */
[----:B--2---:R-:W-:Y:S05]  /*8090*/  @!P0 BRA `(.L_x_140) ;  /* 0xfffffffc00f08947 */ /* 0x004fea000383ffff */
[----:B------:R-:W-:Y:S05]  /*80a0*/  BRA `(.L_x_141) ;  /* 0xffffffa000f47947 */ /* 0x000fea000383ffff */
.L_x_39:
[----:B----4-:R-:W-:-:S07]  /*80b0*/  MOV R0, UR5 ;  /* 0x0000000500007c02 */ /* 0x010fce0008000f00 */
.L_x_142:
[----:B-1----:R1:W2:Y:S02]  /*80c0*/  SYNCS.PHASECHK.TRANS64.TRYWAIT P0, [R0+URZ], R3 ;  /* 0x00000003000075a7 */ /* 0x0022a400080011ff */
[----:B--2---:R-:W-:Y:S05]  /*80d0*/  @!P0 NANOSLEEP.SYNCS 0x989680 ;  /* 0x009896800000895d */ /* 0x004fea0003900000 */
[----:B------:R-:W2:Y:S02]  /*80e0*/  @!P0 SYNCS.PHASECHK.TRANS64 P0, [R0+URZ], R3 ;  /* 0x00000003000085a7 */ /* 0x000ea400080010ff */
[----:B--2---:R-:W-:Y:S05]  /*80f0*/  @!P0 BRA `(.L_x_142) ;  /* 0xfffffffc00f08947 */ /* 0x004fea000383ffff */
[----:B------:R-:W-:Y:S05]  /*8100*/  BRA `(.L_x_143) ;  /* 0xffffffa400007947 */ /* 0x000fea000383ffff */
.L_x_42:
[----:B-1----:R1:W2:Y:S02]  /*8110*/  SYNCS.PHASECHK.TRANS64.TRYWAIT P0, [R0+URZ+0x100], R5 ;  /* 0x00010005000075a7 */ /* 0x0022a400080011ff */
[----:B--2---:R-:W-:Y:S05]  /*8120*/  @!P0 NANOSLEEP.SYNCS 0x989680 ;  /* 0x009896800000895d */ /* 0x004fea0003900000 */
[----:B------:R-:W2:Y:S02]  /*8130*/  @!P0 SYNCS.PHASECHK.TRANS64 P0, [R0+URZ+0x100], R5 ;  /* 0x00010005000085a7 */ /* 0x000ea400080010ff */
[----:B--2---:R-:W-:Y:S05]  /*8140*/  @!P0 BRA `(.L_x_42) ;  /* 0xfffffffc00f08947 */ /* 0x004fea000383ffff */
[----:B------:R-:W-:Y:S05]  /*8150*/  BRA `(.L_x_144) ;  /* 0xffffffa4005c7947 */ /* 0x000fea000383ffff */
.L_x_43:
[----:B------:R-:W-:-:S07]  /*8160*/  MOV R0, UR5 ;  /* 0x0000000500007c02 */ /* 0x000fce0008000f00 */
.L_x_145:
[----:B-1----:R1:W2:Y:S02]  /*8170*/  SYNCS.PHASECHK.TRANS64.TRYWAIT P0, [R0+URZ+0xb0], R5 ;  /* 0x0000b005000075a7 */ /* 0x0022a400080011ff */
[----:B--2---:R-:W-:Y:S05]  /*8180*/  @!P0 NANOSLEEP.SYNCS 0x989680 ;  /* 0x009896800000895d */ /* 0x004fea0003900000 */
[----:B------:R-:W2:Y:S02]  /*8190*/  @!P0 SYNCS.PHASECHK.TRANS64 P0, [R0+URZ+0xb0], R5 ;  /* 0x0000b005000085a7 */ /* 0x000ea400080010ff */
[----:B--2---:R-:W-:Y:S05]  /*81a0*/  @!P0 BRA `(.L_x_145) ;  /* 0xfffffffc00f08947 */ /* 0x004fea000383ffff */
[----:B------:R-:W-:Y:S05]  /*81b0*/  BRA `(.L_x_146) ;  /* 0xffffffa4006c7947 */ /* 0x000fea000383ffff */
.L_x_44:
[----:B-1----:R1:W2:Y:S02]  /*81c0*/  SYNCS.PHASECHK.TRANS64.TRYWAIT P1, [R0+URZ+0xa0], R5 ;  /* 0x0000a005000075a7 */ /* 0x0022a400080211ff */
[----:B--2---:R-:W-:Y:S05]  /*81d0*/  @!P1 NANOSLEEP.SYNCS 0x989680 ;  /* 0x009896800000995d */ /* 0x004fea0003900000 */
[----:B------:R-:W2:Y:S02]  /*81e0*/  @!P1 SYNCS.PHASECHK.TRANS64 P1, [R0+URZ+0xa0], R5 ;  /* 0x0000a005000095a7 */ /* 0x000ea400080210ff */
[----:B--2---:R-:W-:Y:S05]  /*81f0*/  @!P1 BRA `(.L_x_44) ;  /* 0xfffffffc00f09947 */ /* 0x004fea000383ffff */
[----:B------:R-:W-:Y:S05]  /*8200*/  BRA `(.L_x_147) ;  /* 0xffffffa4009c7947 */ /* 0x000fea000383ffff */
.L_x_47:
[----:B------:R-:W-:-:S07]  /*8210*/  MOV R0, UR5 ;  /* 0x0000000500007c02 */ /* 0x000fce0008000f00 */
.L_x_148:
[----:B-1----:R1:W2:Y:S02]  /*8220*/  SYNCS.PHASECHK.TRANS64.TRYWAIT P0, [R0+URZ+0xb0], R3 ;  /* 0x0000b003000075a7 */ /* 0x0022a400080011ff */
[----:B--2---:R-:W-:Y:S05]  /*8230*/  @!P0 NANOSLEEP.SYNCS 0x989680 ;  /* 0x009896800000895d */ /* 0x004fea0003900000 */
[----:B------:R-:W2:Y:S02]  /*8240*/  @!P0 SYNCS.PHASECHK.TRANS64 P0, [R0+URZ+0xb0], R3 ;  /* 0x0000b003000085a7 */ /* 0x000ea400080010ff */
[----:B--2---:R-:W-:Y:S05]  /*8250*/  @!P0 BRA `(.L_x_148) ;  /* 0xfffffffc00f08947 */ /* 0x004fea000383ffff */
[----:B------:R-:W-:Y:S05]  /*8260*/  BRA `(.L_x_46) ;  /* 0xffffffa400f07947 */ /* 0x000fea000383ffff */
.L_x_54:
[----:B-1----:R1:W2:Y:S02]  /*8270*/  SYNCS.PHASECHK.TRANS64.TRYWAIT P1, [R0+URZ+0xa0], R5 ;  /* 0x0000a005000075a7 */ /* 0x0022a400080211ff */
[----:B--2---:R-:W-:Y:S05]  /*8280*/  @!P1 NANOSLEEP.SYNCS 0x989680 ;  /* 0x009896800000995d */ /* 0x004fea0003900000 */
[----:B------:R-:W2:Y:S02]  /*8290*/  @!P1 SYNCS.PHASECHK.TRANS64 P1, [R0+URZ+0xa0], R5 ;  /* 0x0000a005000095a7 */ /* 0x000ea400080210ff */
[----:B--2---:R-:W-:Y:S05]  /*82a0*/  @!P1 BRA `(.L_x_54) ;  /* 0xfffffffc00f09947 */ /* 0x004fea000383ffff */
[----:B------:R-:W-:Y:S05]  /*82b0*/  BRA `(.L_x_149) ;  /* 0xffffffac00507947 */ /* 0x000fea000383ffff */
.L_x_55:
[----:B------:R-:W-:-:S07]  /*82c0*/  MOV R3, UR8 ;  /* 0x0000000800037c02 */ /* 0x000fce0008000f00 */
.L_x_150:
[----:B-1----:R1:W2:Y:S02]  /*82d0*/  SYNCS.PHASECHK.TRANS64.TRYWAIT P0, [R3+URZ+0xe0], R0 ;  /* 0x0000e000030075a7 */ /* 0x0022a400080011ff */
[----:B--2---:R-:W-:Y:S05]  /*82e0*/  @!P0 NANOSLEEP.SYNCS 0x989680 ;  /* 0x009896800000895d */ /* 0x004fea0003900000 */
[----:B------:R-:W2:Y:S02]  /*82f0*/  @!P0 SYNCS.PHASECHK.TRANS64 P0, [R3+URZ+0xe0], R0 ;  /* 0x0000e000030085a7 */ /* 0x000ea400080010ff */
[----:B--2---:R-:W-:Y:S05]  /*8300*/  @!P0 BRA `(.L_x_150) ;  /* 0xfffffffc00f08947 */ /* 0x004fea000383ffff */
[----:B------:R-:W-:Y:S05]  /*8310*/  BRA `(.L_x_151) ;  /* 0xffffffac00a07947 */ /* 0x000fea000383ffff */
.L_x_58:
[----:B------:R-:W-:Y:S07]  /*8320*/  MOV R0, UR7 ;  /* 0x0000000700007c02 */ /* 0x000fee0008000f00 */
.L_x_152:
[----:B-1----:R1:W2:Y:S02]  /*8330*/  SYNCS.PHASECHK.TRANS64.TRYWAIT P0, [R0+URZ], R3 ;  /* 0x00000003000075a7 */ /* 0x0022a400080011ff */
[----:B--2---:R-:W-:Y:S05]  /*8340*/  @!P0 NANOSLEEP.SYNCS 0x989680 ;  /* 0x009896800000895d */ /* 0x004fea0003900000 */
[----:B------:R-:W2:Y:S02]  /*8350*/  @!P0 SYNCS.PHASECHK.TRANS64 P0, [R0+URZ], R3 ;  /* 0x00000003000085a7 */ /* 0x000ea400080010ff */
[----:B--2---:R-:W-:Y:S05]  /*8360*/  @!P0 BRA `(.L_x_152) ;  /* 0xfffffffc00f08947 */ /* 0x004fea000383ffff */
[----:B------:R-:W-:Y:S05]  /*8370*/  BRA `(.L_x_57) ;  /* 0xffffffac00bc7947 */ /* 0x000fea000383ffff */
.L_x_61:
[----:B------:R-:W-:-:S07]  /*8380*/  MOV R0, UR5 ;  /* 0x0000000500007c02 */ /* 0x000fce0008000f00 */
.L_x_153:
[----:B--2---:R2:W3:Y:S02]  /*8390*/  SYNCS.PHASECHK.TRANS64.TRYWAIT P0, [R0+URZ], R3 ;  /* 0x00000003000075a7 */ /* 0x0044e400080011ff */
[----:B---3--:R-:W-:Y:S05]  /*83a0*/  @!P0 NANOSLEEP.SYNCS 0x989680 ;  /* 0x009896800000895d */ /* 0x008fea0003900000 */
[----:B------:R-:W3:Y:S02]  /*83b0*/  @!P0 SYNCS.PHASECHK.TRANS64 P0, [R0+URZ], R3 ;  /* 0x00000003000085a7 */ /* 0x000ee400080010ff */
[----:B---3--:R-:W-:Y:S05]  /*83c0*/  @!P0 BRA `(.L_x_153) ;  /* 0xfffffffc00f08947 */ /* 0x008fea000383ffff */
[----:B------:R-:W-:Y:S05]  /*83d0*/  BRA `(.L_x_154) ;  /* 0xffffffb000707947 */ /* 0x000fea000383ffff */
.L_x_62:
[----:B------:R-:W-:-:S07]  /*83e0*/  MOV R0, UR5 ;  /* 0x0000000500007c02 */ /* 0x000fce0008000f00 */
.L_x_155:
[----:B-1----:R1:W2:Y:S02]  /*83f0*/  SYNCS.PHASECHK.TRANS64.TRYWAIT P0, [R0+URZ], R3 ;  /* 0x00000003000075a7 */ /* 0x0022a400080011ff */
[----:B--2---:R-:W-:Y:S05]  /*8400*/  @!P0 NANOSLEEP.SYNCS 0x989680 ;  /* 0x009896800000895d */ /* 0x004fea0003900000 */
[----:B------:R-:W2:Y:S02]  /*8410*/  @!P0 SYNCS.PHASECHK.TRANS64 P0, [R0+URZ], R3 ;  /* 0x00000003000085a7 */ /* 0x000ea400080010ff */
[----:B--2---:R-:W-:Y:S05]  /*8420*/  @!P0 BRA `(.L_x_155) ;  /* 0xfffffffc00f08947 */ /* 0x004fea000383ffff */
[----:B------:R-:W-:Y:S05]  /*8430*/  BRA `(.L_x_156) ;  /* 0xffffffb0007c7947 */ /* 0x000fea000383ffff */
.L_x_63:
[----:B------:R-:W-:-:S07]  /*8440*/  MOV R0, UR5 ;  /* 0x0000000500007c02 */ /* 0x000fce0008000f00 */
.L_x_157:
[----:B-1----:R1:W2:Y:S02]  /*8450*/  SYNCS.PHASECHK.TRANS64.TRYWAIT P0, [R0+URZ], R3 ;  /* 0x00000003000075a7 */ /* 0x0022a400080011ff */
[----:B--2---:R-:W-:Y:S05]  /*8460*/  @!P0 NANOSLEEP.SYNCS 0x989680 ;  /* 0x009896800000895d */ /* 0x004fea0003900000 */
[----:B------:R-:W2:Y:S02]  /*8470*/  @!P0 SYNCS.PHASECHK.TRANS64 P0, [R0+URZ], R3 ;  /* 0x00000003000085a7 */ /* 0x000ea400080010ff */
[----:B--2---:R-:W-:Y:S05]  /*8480*/  @!P0 BRA `(.L_x_157) ;  /* 0xfffffffc00f08947 */ /* 0x004fea000383ffff */
[----:B------:R-:W-:Y:S05]  /*8490*/  BRA `(.L_x_158) ;  /* 0xffffffb000887947 */ /* 0x000fea000383ffff */
.L_x_64:
[----:B------:R-:W-:-:S07]  /*84a0*/  MOV R0, UR7 ;  /* 0x0000000700007c02 */ /* 0x000fce0008000f00 */
.L_x_159:
[----:B-1----:R1:W2:Y:S02]  /*84b0*/  SYNCS.PHASECHK.TRANS64.TRYWAIT P0, [R0+URZ], R3 ;  /* 0x00000003000075a7 */ /* 0x0022a400080011ff */
[----:B--2---:R-:W-:Y:S05]  /*84c0*/  @!P0 NANOSLEEP.SYNCS 0x989680 ;  /* 0x009896800000895d */ /* 0x004fea0003900000 */
[----:B------:R-:W2:Y:S02]  /*84d0*/  @!P0 SYNCS.PHASECHK.TRANS64 P0, [R0+URZ], R3 ;  /* 0x00000003000085a7 */ /* 0x000ea400080010ff */
[----:B--2---:R-:W-:Y:S05]  /*84e0*/  @!P0 BRA `(.L_x_159) ;  /* 0xfffffffc00f08947 */ /* 0x004fea000383ffff */
[----:B------:R-:W-:Y:S05]  /*84f0*/  BRA `(.L_x_160) ;  /* 0xffffffb000947947 */ /* 0x000fea000383ffff */
.L_x_69:
[----:B--2---:R2:W3:Y:S02]  /*8500*/  SYNCS.PHASECHK.TRANS64.TRYWAIT P0, [R0+URZ+0xa0], R3 ;  /* 0x0000a003000075a7 */ /* 0x0044e400080011ff */
[----:B---3--:R-:W-:Y:S05]  /*8510*/  @!P0 NANOSLEEP.SYNCS 0x989680 ;  /* 0x009896800000895d */ /* 0x008fea0003900000 */
[----:B------:R-:W3:Y:S02]  /*8520*/  @!P0 SYNCS.PHASECHK.TRANS64 P0, [R0+URZ+0xa0], R3 ;  /* 0x0000a003000085a7 */ /* 0x000ee400080010ff */
[----:B---3--:R-:W-:Y:S05]  /*8530*/  @!P0 BRA `(.L_x_69) ;  /* 0xfffffffc00f08947 */ /* 0x008fea000383ffff */
[----:B------:R-:W-:Y:S05]  /*8540*/  BRA `(.L_x_161) ;  /* 0xffffffb400a07947 */ /* 0x000fea000383ffff */
.L_x_72:
[----:B------:R-:W-:Y:S07]  /*8550*/  MOV R0, UR7 ;  /* 0x0000000700007c02 */ /* 0x000fee0008000f00 */
.L_x_162:
[----:B--2---:R2:W3:Y:S02]  /*8560*/  SYNCS.PHASECHK.TRANS64.TRYWAIT P0, [R0+URZ+0x98], R3 ;  /* 0x00009803000075a7 */ /* 0x0044e400080011ff */
[----:B---3--:R-:W-:Y:S05]  /*8570*/  @!P0 NANOSLEEP.SYNCS 0x989680 ;  /* 0x009896800000895d */ /* 0x008fea0003900000 */
[----:B------:R-:W3:Y:S02]  /*8580*/  @!P0 SYNCS.PHASECHK.TRANS64 P0, [R0+URZ+0x98], R3 ;  /* 0x00009803000085a7 */ /* 0x000ee400080010ff */
[----:B---3--:R-:W-:Y:S05]  /*8590*/  @!P0 BRA `(.L_x_162) ;  /* 0xfffffffc00f08947 */ /* 0x008fea000383ffff */
[----:B------:R-:W-:Y:S05]  /*85a0*/  BRA `(.L_x_71) ;  /* 0xffffffb800807947 */ /* 0x000fea000383ffff */
.L_x_75:
[----:B------:R-:W-:Y:S07]  /*85b0*/  MOV R3, UR7 ;  /* 0x0000000700037c02 */ /* 0x000fee0008000f00 */
.L_x_163:
[----:B-1----:R1:W2:Y:S02]  /*85c0*/  SYNCS.PHASECHK.TRANS64.TRYWAIT P0, [R3+URZ+0x70], R12 ;  /* 0x0000700c030075a7 */ /* 0x0022a400080011ff */
[----:B--2---:R-:W-:Y:S05]  /*85d0*/  @!P0 NANOSLEEP.SYNCS 0x989680 ;  /* 0x009896800000895d */ /* 0x004fea0003900000 */
[----:B------:R-:W2:Y:S02]  /*85e0*/  @!P0 SYNCS.PHASECHK.TRANS64 P0, [R3+URZ+0x70], R12 ;  /* 0x0000700c030085a7 */ /* 0x000ea400080010ff */
[----:B--2---:R-:W-:Y:S05]  /*85f0*/  @!P0 BRA `(.L_x_163) ;  /* 0xfffffffc00f08947 */ /* 0x004fea000383ffff */
[----:B------:R-:W-:Y:S05]  /*8600*/  BRA `(.L_x_164) ;  /* 0xffffffb800f87947 */ /* 0x000fea000383ffff */
.L_x_76:
[----:B-1----:R-:W-:Y:S07]  /*8610*/  MOV R3, UR7 ;  /* 0x0000000700037c02 */ /* 0x002fee0008000f00 */
.L_x_165:
[----:B-1----:R1:W2:Y:S02]  /*8620*/  SYNCS.PHASECHK.TRANS64.TRYWAIT P0, [R3+URZ+0x78], R12 ;  /* 0x0000780c030075a7 */ /* 0x0022a400080011ff */
[----:B--2---:R-:W-:Y:S05]  /*8630*/  @!P0 NANOSLEEP.SYNCS 0x989680 ;  /* 0x009896800000895d */ /* 0x004fea0003900000 */
[----:B------:R-:W2:Y:S02]  /*8640*/  @!P0 SYNCS.PHASECHK.TRANS64 P0, [R3+URZ+0x78], R12 ;  /* 0x0000780c030085a7 */ /* 0x000ea400080010ff */
[----:B--2---:R-:W-:Y:S05]  /*8650*/  @!P0 BRA `(.L_x_165) ;  /* 0xfffffffc00f08947 */ /* 0x004fea000383ffff */
[----:B------:R-:W-:Y:S05]  /*8660*/  BRA `(.L_x_166) ;  /* 0xffffffbc00347947 */ /* 0x000fea000383ffff */
.L_x_77:
[----:B-1----:R-:W-:Y:S07]  /*8670*/  MOV R3, UR7 ;  /* 0x0000000700037c02 */ /* 0x002fee0008000f00 */
.L_x_167:
[----:B-1----:R1:W2:Y:S02]  /*8680*/  SYNCS.PHASECHK.TRANS64.TRYWAIT P0, [R3+URZ+0x80], R12 ;  /* 0x0000800c030075a7 */ /* 0x0022a400080011ff */
[----:B--2---:R-:W-:Y:S05]  /*8690*/  @!P0 NANOSLEEP.SYNCS 0x989680 ;  /* 0x009896800000895d */ /* 0x004fea0003900000 */
[----:B------:R-:W2:Y:S02]  /*86a0*/  @!P0 SYNCS.PHASECHK.TRANS64 P0, [R3+URZ+0x80], R12 ;  /* 0x0000800c030085a7 */ /* 0x000ea400080010ff */
[----:B--2---:R-:W-:Y:S05]  /*86b0*/  @!P0 BRA `(.L_x_167) ;  /* 0xfffffffc00f08947 */ /* 0x004fea000383ffff */
[----:B------:R-:W-:Y:S05]  /*86c0*/  BRA `(.L_x_168) ;  /* 0xffffffbc007c7947 */ /* 0x000fea000383ffff */
.L_x_78:
[----:B------:R-:W-:Y:S07]  /*86d0*/  MOV R3, UR7 ;  /* 0x0000000700037c02 */ /* 0x000fee0008000f00 */
.L_x_169:
[----:B-1----:R1:W2:Y:S02]  /*86e0*/  SYNCS.PHASECHK.TRANS64.TRYWAIT P0, [R3+URZ+0x88], R12 ;  /* 0x0000880c030075a7 */ /* 0x0022a400080011ff */
[----:B--2---:R-:W-:Y:S05]  /*86f0*/  @!P0 NANOSLEEP.SYNCS 0x989680 ;  /* 0x009896800000895d */ /* 0x004fea0003900000 */
[----:B------:R-:W2:Y:S02]  /*8700*/  @!P0 SYNCS.PHASECHK.TRANS64 P0, [R3+URZ+0x88], R12 ;  /* 0x0000880c030085a7 */ /* 0x000ea400080010ff */
[----:B--2---:R-:W-:Y:S05]  /*8710*/  @!P0 BRA `(.L_x_169) ;  /* 0xfffffffc00f08947 */ /* 0x004fea000383ffff */
[----:B------:R-:W-:Y:S05]  /*8720*/  BRA `(.L_x_170) ;  /* 0xffffffc000047947 */ /* 0x000fea000383ffff */
.L_x_80:
[----:B------:R-:W-:-:S07]  /*8730*/  MOV R0, UR7 ;  /* 0x0000000700007c02 */ /* 0x000fce0008000f00 */
.L_x_171:
[----:B-1----:R1:W3:Y:S02]  /*8740*/  SYNCS.PHASECHK.TRANS64.TRYWAIT P0, [R0+URZ+0x70], R3 ;  /* 0x00007003000075a7 */ /* 0x0022e400080011ff */
[----:B---3--:R-:W-:Y:S05]  /*8750*/  @!P0 NANOSLEEP.SYNCS 0x989680 ;  /* 0x009896800000895d */ /* 0x008fea0003900000 */
[----:B------:R-:W3:Y:S02]  /*8760*/  @!P0 SYNCS.PHASECHK.TRANS64 P0, [R0+URZ+0x70], R3 ;  /* 0x00007003000085a7 */ /* 0x000ee400080010ff */
[----:B---3--:R-:W-:Y:S05]  /*8770*/  @!P0 BRA `(.L_x_171) ;  /* 0xfffffffc00f08947 */ /* 0x008fea000383ffff */
[----:B------:R-:W-:Y:S05]  /*8780*/  BRA `(.L_x_172) ;  /* 0xffffffc000747947 */ /* 0x000fea000383ffff */
.L_x_81:
[----:B-1----:R-:W-:-:S07]  /*8790*/  MOV R0, UR7 ;  /* 0x0000000700007c02 */ /* 0x002fce0008000f00 */
.L_x_173:
[----:B-1----:R1:W3:Y:S02]  /*87a0*/  SYNCS.PHASECHK.TRANS64.TRYWAIT P0, [R0+URZ+0x78], R3 ;  /* 0x00007803000075a7 */ /* 0x0022e400080011ff */
[----:B---3--:R-:W-:Y:S05]  /*87b0*/  @!P0 NANOSLEEP.SYNCS 0x989680 ;  /* 0x009896800000895d */ /* 0x008fea0003900000 */
[----:B------:R-:W3:Y:S02]  /*87c0*/  @!P0 SYNCS.PHASECHK.TRANS64 P0, [R0+URZ+0x78], R3 ;  /* 0x00007803000085a7 */ /* 0x000ee400080010ff */
[----:B---3--:R-:W-:Y:S05]  /*87d0*/  @!P0 BRA `(.L_x_173) ;  /* 0xfffffffc00f08947 */ /* 0x008fea000383ffff */
[----:B------:R-:W-:Y:S05]  /*87e0*/  BRA `(.L_x_174) ;  /* 0xffffffc000647947 */ /* 0x000fea000383ffff */
.L_x_82:
[----:B-1----:R-:W-:-:S07]  /*87f0*/  MOV R0, UR7 ;  /* 0x0000000700007c02 */ /* 0x002fce0008000f00 */
.L_x_175:
[----:B-1----:R1:W3:Y:S02]  /*8800*/  SYNCS.PHASECHK.TRANS64.TRYWAIT P0, [R0+URZ+0x80], R3 ;  /* 0x00008003000075a7 */ /* 0x0022e400080011ff */
[----:B---3--:R-:W-:Y:S05]  /*8810*/  @!P0 NANOSLEEP.SYNCS 0x989680 ;  /* 0x009896800000895d */ /* 0x008fea0003900000 */
[----:B------:R-:W3:Y:S02]  /*8820*/  @!P0 SYNCS.PHASECHK.TRANS64 P0, [R0+URZ+0x80], R3 ;  /* 0x00008003000085a7 */ /* 0x000ee400080010ff */
[----:B---3--:R-:W-:Y:S05]  /*8830*/  @!P0 BRA `(.L_x_175) ;  /* 0xfffffffc00f08947 */ /* 0x008fea000383ffff */
[----:B------:R-:W-:Y:S05]  /*8840*/  BRA `(.L_x_176) ;  /* 0xffffffc000547947 */ /* 0x000fea000383ffff */
.L_x_84:
[----:B--2---:R2:W4:Y:S02]  /*8850*/  SYNCS.PHASECHK.TRANS64.TRYWAIT P0, [R0+URZ+0xa0], R3 ;  /* 0x0000a003000075a7 */ /* 0x00452400080011ff */
[----:B----4-:R-:W-:Y:S05]  /*8860*/  @!P0 NANOSLEEP.SYNCS 0x989680 ;  /* 0x009896800000895d */ /* 0x010fea0003900000 */
[----:B------:R-:W4:Y:S02]  /*8870*/  @!P0 SYNCS.PHASECHK.TRANS64 P0, [R0+URZ+0xa0], R3 ;  /* 0x0000a003000085a7 */ /* 0x000f2400080010ff */
[----:B----4-:R-:W-:Y:S05]  /*8880*/  @!P0 BRA `(.L_x_84) ;  /* 0xfffffffc00f08947 */ /* 0x010fea000383ffff */
[----:B------:R-:W-:Y:S05]  /*8890*/  BRA `(.L_x_177) ;  /* 0xffffffc400287947 */ /* 0x000fea000383ffff */
.L_x_95:
[----:B-1----:R-:W-:Y:S04]  /*88a0*/  MOV R2, UR48 ;  /* 0x0000003000027c02 */ /* 0x002fe80008000f00 */
[----:B------:R1:W3:Y:S03]  /*88b0*/  SYNCS.PHASECHK.TRANS64.TRYWAIT P1, [R2+URZ+0x50], R3 ;  /* 0x00005003020075a7 */ /* 0x0002e600080211ff */
[----:B---3--:R-:W-:Y:S05]  /*88c0*/  @!P1 NANOSLEEP.SYNCS 0x989680 ;  /* 0x009896800000995d */ /* 0x008fea0003900000 */
[----:B------:R-:W3:Y:S02]  /*88d0*/  @!P1 SYNCS.PHASECHK.TRANS64 P1, [R2+URZ+0x50], R3 ;  /* 0x00005003020095a7 */ /* 0x000ee400080210ff */
[----:B---3--:R-:W-:Y:S05]  /*88e0*/  @!P1 BRA `(.L_x_95) ;  /* 0xfffffffc00ec9947 */ /* 0x008fea000383ffff */
[----:B------:R-:W-:Y:S05]  /*88f0*/  BRA `(.L_x_94) ;  /* 0xffffffd000347947 */ /* 0x000fea000383ffff */
.L_x_97:
[----:B-1----:R1:W4:Y:S02]  /*8900*/  SYNCS.PHASECHK.TRANS64.TRYWAIT P0, [R79+URZ+0xc0], R0 ;  /* 0x0000c0004f0075a7 */ /* 0x00232400080011ff */
[----:B----4-:R-:W-:Y:S05]  /*8910*/  @!P0 NANOSLEEP.SYNCS 0x989680 ;  /* 0x009896800000895d */ /* 0x010fea0003900000 */
[----:B------:R-:W4:Y:S02]  /*8920*/  @!P0 SYNCS.PHASECHK.TRANS64 P0, [R79+URZ+0xc0], R0 ;  /* 0x0000c0004f0085a7 */ /* 0x000f2400080010ff */
[----:B----4-:R-:W-:Y:S05]  /*8930*/  @!P0 BRA `(.L_x_97) ;  /* 0xfffffffc00f08947 */ /* 0x010fea000383ffff */
[----:B------:R-:W-:Y:S05]  /*8940*/  BRA `(.L_x_96) ;  /* 0xffffffd000587947 */ /* 0x000fea000383ffff */
.L_x_106:
[----:B--2---:R2:W4:Y:S02]  /*8950*/  SYNCS.PHASECHK.TRANS64.TRYWAIT P0, [R3+URZ+0x50], R0 ;  /* 0x00005000030075a7 */ /* 0x00452400080011ff */
[----:B----4-:R-:W-:Y:S05]  /*8960*/  @!P0 NANOSLEEP.SYNCS 0x989680 ;  /* 0x009896800000895d */ /* 0x010fea0003900000 */
[----:B------:R-:W4:Y:S02]  /*8970*/  @!P0 SYNCS.PHASECHK.TRANS64 P0, [R3+URZ+0x50], R0 ;  /* 0x00005000030085a7 */ /* 0x000f2400080010ff */
[----:B----4-:R-:W-:Y:S05]  /*8980*/  @!P0 BRA `(.L_x_106) ;  /* 0xfffffffc00f08947 */ /* 0x010fea000383ffff */
[----:B------:R-:W-:Y:S05]  /*8990*/  BRA `(.L_x_105) ;  /* 0xffffffd800447947 */ /* 0x000fea000383ffff */
.L_x_114:
[----:B--2---:R2:W4:Y:S02]  /*89a0*/  SYNCS.PHASECHK.TRANS64.TRYWAIT P0, [R83+URZ+0x50], R4 ;  /* 0x00005004530075a7 */ /* 0x00452400080011ff */
[----:B----4-:R-:W-:Y:S05]  /*89b0*/  @!P0 NANOSLEEP.SYNCS 0x989680 ;  /* 0x009896800000895d */ /* 0x010fea0003900000 */
[----:B------:R-:W4:Y:S02]  /*89c0*/  @!P0 SYNCS.PHASECHK.TRANS64 P0, [R83+URZ+0x50], R4 ;  /* 0x00005004530085a7 */ /* 0x000f2400080010ff */
[----:B----4-:R-:W-:Y:S05]  /*89d0*/  @!P0 BRA `(.L_x_114) ;  /* 0xfffffffc00f08947 */ /* 0x010fea000383ffff */
[----:B------:R-:W-:Y:S05]  /*89e0*/  BRA `(.L_x_113) ;  /* 0xffffffe000507947 */ /* 0x000fea000383ffff */
.L_x_122:
[----:B--2---:R2:W4:Y:S02]  /*89f0*/  SYNCS.PHASECHK.TRANS64.TRYWAIT P0, [R88+URZ+0x50], R3 ;  /* 0x00005003580075a7 */ /* 0x00452400080011ff */
[----:B----4-:R-:W-:Y:S05]  /*8a00*/  @!P0 NANOSLEEP.SYNCS 0x989680 ;  /* 0x009896800000895d */ /* 0x010fea0003900000 */
[----:B------:R-:W4:Y:S02]  /*8a10*/  @!P0 SYNCS.PHASECHK.TRANS64 P0, [R88+URZ+0x50], R3 ;  /* 0x00005003580085a7 */ /* 0x000f2400080010ff */
[----:B----4-:R-:W-:Y:S05]  /*8a20*/  @!P0 BRA `(.L_x_122) ;  /* 0xfffffffc00f08947 */ /* 0x010fea000383ffff */
[----:B------:R-:W-:Y:S05]  /*8a30*/  BRA `(.L_x_121) ;  /* 0xffffffe8005c7947 */ /* 0x000fea000383ffff */
        .weak           $__internal_0_$__cuda_sm10x_tcgen05_guardrail_trap_col_being_dealloced_not_returned_by_alloc
        .type           $__internal_0_$__cuda_sm10x_tcgen05_guardrail_trap_col_being_dealloced_not_returned_by_alloc,@function
        .size           $__internal_0_$__cuda_sm10x_tcgen05_guardrail_trap_col_being_dealloced_not_returned_by_alloc,($__internal_1_$__cuda_sm10x_tcgen05_guardrail_trap_phase_invalid_during_alloc - $__internal_0_$__cuda_sm10x_tcgen05_guardrail_trap_col_being_dealloced_not_returned_by_alloc)
$__internal_0_$__cuda_sm10x_tcgen05_guardrail_trap_col_being_dealloced_not_returned_by_alloc:
[----:B------:R-:W-:Y:S05]  /*8a40*/  BPT.TRAP 0x1 ;  /* 0x000000040000795c */ /* 0x000fea0000300000 */
[----:B------:R-:W-:-:S04]  /*8a50*/  HFMA2 R3, -RZ, RZ, 0, 0 ;  /* 0x00000000ff037431 */ /* 0x000fc800000001ff */
[----:B------:R-:W-:Y:S05]  /*8a60*/  RET.REL.NODEC R2 `(_ZN7cutlass13device_kernelINS_4gemm6kernel13GemmUniversalIN4cute5tupleIJiiiiEEENS1_10collective13CollectiveMmaINS1_35MainloopSm100TmaUmmaWarpSpecializedILi5ELi2ELi4ENS5_IJNS4_1CILi1EEESB_SB_EEEEENS5_IJNSA_ILi64EEENSA_ILi128EEENSA_ILi32EEEEEENS_6half_tENS5_IJlSB_lEEESI_SJ_NS4_8TiledMMAINS4_8MMA_AtomIJNS4_20SM100_MMA_F16BF16_SSISI_SI_fLi64ELi128ELNS4_4UMMA5MajorE0ELSO_0ELNSN_7ScaleInE0ELSP_0EEEEEENS4_6LayoutISC_NS5_IJNSA_ILi0EEEST_ST_EEEEENS5_IJNS4_10UnderscoreESW_SW_EEEEENS4_13SM90_TMA_LOADENS4_14ComposedLayoutINS4_7SwizzleILi2ELi4ELi3EEENS4_18smem_ptr_flag_bitsILi16EEENSS_INS5_IJNSA_ILi8EEESG_EEENS5_IJSG_SB_EEEEEEEvNS4_8identityESZ_S19_vS1A_EENS_8epilogue10collective18CollectiveEpilogueINS1C_23Sm100TmaWarpSpecializedILi4ELi2ELi16ELb1ELb0EEEJSH_NS5_IJNSS_ISE_SB_EENSS_ISG_SB_EEEEESI_SJ_SI_SJ_NS1C_6fusion15FusionCallbacksIS1G_NS1K_17LinearCombinationISI_fSI_fLNS_15FloatRoundStyleE2EEESH_S1J_JEEENS4_5SM1004TMEM4LOAD26SM100_TMEM_LOAD_16dp256b4xESZ_S19_NS4_17SM75_U32x4_LDSM_NENS4_14SM90_TMA_STOREES19_NS4_17SM90_U32x4_STSM_NENS4_39AutoVectorizingCopyWithAssumedAlignmentILi128EEEEEEvvEEEEvNT_6ParamsE) ;  /* 0xffffff7402647950 */ /* 0x000fea0003c3ffff */
        .weak           $__internal_1_$__cuda_sm10x_tcgen05_guardrail_trap_phase_invalid_during_alloc
        .type           $__internal_1_$__cuda_sm10x_tcgen05_guardrail_trap_phase_invalid_during_alloc,@function
        .size           $__internal_1_$__cuda_sm10x_tcgen05_guardrail_trap_phase_invalid_during_alloc,($__internal_2_$__cuda_sm10x_tcgen05_guardrail_trap_unallocated_columns_being_dealloced - $__internal_1_$__cuda_sm10x_tcgen05_guardrail_trap_phase_invalid_during_alloc)
$__internal_1_$__cuda_sm10x_tcgen05_guardrail_trap_phase_invalid_during_alloc:
[----:B------:R-:W-:Y:S05]  /*8a70*/  BPT.TRAP 0x1 ;  /* 0x000000040000795c */ /* 0x000fea0000300000 */
[----:B------:R-:W-:-:S04]  /*8a80*/  MOV R3, 0x0 ;  /* 0x0000000000037802 */ /* 0x000fc80000000f00 */
[----:B------:R-:W-:Y:S05]  /*8a90*/  RET.REL.NODEC R2 `(_ZN7cutlass13device_kernelINS_4gemm6kernel13GemmUniversalIN4cute5tupleIJiiiiEEENS1_10collective13CollectiveMmaINS1_35MainloopSm100TmaUmmaWarpSpecializedILi5ELi2ELi4ENS5_IJNS4_1CILi1EEESB_SB_EEEEENS5_IJNSA_ILi64EEENSA_ILi128EEENSA_ILi32EEEEEENS_6half_tENS5_IJlSB_lEEESI_SJ_NS4_8TiledMMAINS4_8MMA_AtomIJNS4_20SM100_MMA_F16BF16_SSISI_SI_fLi64ELi128ELNS4_4UMMA5MajorE0ELSO_0ELNSN_7ScaleInE0ELSP_0EEEEEENS4_6LayoutISC_NS5_IJNSA_ILi0EEEST_ST_EEEEENS5_IJNS4_10UnderscoreESW_SW_EEEEENS4_13SM90_TMA_LOADENS4_14ComposedLayoutINS4_7SwizzleILi2ELi4ELi3EEENS4_18smem_ptr_flag_bitsILi16EEENSS_INS5_IJNSA_ILi8EEESG_EEENS5_IJSG_SB_EEEEEEEvNS4_8identityESZ_S19_vS1A_EENS_8epilogue10collective18CollectiveEpilogueINS1C_23Sm100TmaWarpSpecializedILi4ELi2ELi16ELb1ELb0EEEJSH_NS5_IJNSS_ISE_SB_EENSS_ISG_SB_EEEEESI_SJ_SI_SJ_NS1C_6fusion15FusionCallbacksIS1G_NS1K_17LinearCombinationISI_fSI_fLNS_15FloatRoundStyleE2EEESH_S1J_JEEENS4_5SM1004TMEM4LOAD26SM100_TMEM_LOAD_16dp256b4xESZ_S19_NS4_17SM75_U32x4_LDSM_NENS4_14SM90_TMA_STOREES19_NS4_17SM90_U32x4_STSM_NENS4_39AutoVectorizingCopyWithAssumedAlignmentILi128EEEEEEvvEEEEvNT_6ParamsE) ;  /* 0xffffff7402587950 */ /* 0x000fea0003c3ffff */
        .weak           $__internal_2_$__cuda_sm10x_tcgen05_guardrail_trap_unallocated_columns_being_dealloced
        .type           $__internal_2_$__cuda_sm10x_tcgen05_guardrail_trap_unallocated_columns_being_dealloced,@function
        .size           $__internal_2_$__cuda_sm10x_tcgen05_guardrail_trap_unallocated_columns_being_dealloced,(.L_x_179 - $__internal_2_$__cuda_sm10x_tcgen05_guardrail_trap_unallocated_columns_being_dealloced)
$__internal_2_$__cuda_sm10x_tcgen05_guardrail_trap_unallocated_columns_being_dealloced:
[----:B------:R-:W-:Y:S05]  /*8aa0*/  BPT.TRAP 0x1 ;  /* 0x000000040000795c */ /* 0x000fea0000300000 */
[----:B------:R-:W-:-:S04]  /*8ab0*/  HFMA2 R3, -RZ, RZ, 0, 0 ;  /* 0x00000000ff037431 */ /* 0x000fc800000001ff */
[----:B------:R-:W-:Y:S05]  /*8ac0*/  RET.REL.NODEC R2 `(_ZN7cutlass13device_kernelINS_4gemm6kernel13GemmUniversalIN4cute5tupleIJiiiiEEENS1_10collective13CollectiveMmaINS1_35MainloopSm100TmaUmmaWarpSpecializedILi5ELi2ELi4ENS5_IJNS4_1CILi1EEESB_SB_EEEEENS5_IJNSA_ILi64EEENSA_ILi128EEENSA_ILi32EEEEEENS_6half_tENS5_IJlSB_lEEESI_SJ_NS4_8TiledMMAINS4_8MMA_AtomIJNS4_20SM100_MMA_F16BF16_SSISI_SI_fLi64ELi128ELNS4_4UMMA5MajorE0ELSO_0ELNSN_7ScaleInE0ELSP_0EEEEEENS4_6LayoutISC_NS5_IJNSA_ILi0EEEST_ST_EEEEENS5_IJNS4_10UnderscoreESW_SW_EEEEENS4_13SM90_TMA_LOADENS4_14ComposedLayoutINS4_7SwizzleILi2ELi4ELi3EEENS4_18smem_ptr_flag_bitsILi16EEENSS_INS5_IJNSA_ILi8EEESG_EEENS5_IJSG_SB_EEEEEEEvNS4_8identityESZ_S19_vS1A_EENS_8epilogue10collective18CollectiveEpilogueINS1C_23Sm100TmaWarpSpecializedILi4ELi2ELi16ELb1ELb0EEEJSH_NS5_IJNSS_ISE_SB_EENSS_ISG_SB_EEEEESI_SJ_SI_SJ_NS1C_6fusion15FusionCallbacksIS1G_NS1K_17LinearCombinationISI_fSI_fLNS_15FloatRoundStyleE2EEESH_S1J_JEEENS4_5SM1004TMEM4LOAD26SM100_TMEM_LOAD_16dp256b4xESZ_S19_NS4_17SM75_U32x4_LDSM_NENS4_14SM90_TMA_STOREES19_NS4_17SM90_U32x4_STSM_NENS4_39AutoVectorizingCopyWithAssumedAlignmentILi128EEEEEEvvEEEEvNT_6ParamsE) ;  /* 0xffffff74024c7950 */ /* 0x000fea0003c3ffff */
.L_x_178:
[----:B------:R-:W-:-:S00]  /*8ad0*/  BRA `(.L_x_178) ;  /* 0xfffffffc00fc7947 */ /* 0x000fc0000383ffff */
[----:B------:R-:W-:-:S00]  /*8ae0*/  NOP ;  /* 0x0000000000007918 */ /* 0x000fc00000000000 */
        /* <DEDUP_REMOVED lines=9> */
.L_x_179:


//--------------------- .nv.global.init           --------------------------
	.section	.nv.global.init,"aw",@progbits
.nv.global.init:
	.type		$str$27,@object
	.size		$str$27,($str$28 - $str$27)
$str$27:
        /*0000*/ 	.byte	0x28, 0x61, 0x64, 0x64, 0x72, 0x65, 0x73, 0x73, 0x20, 0x26, 0x20, 0x6d, 0x61, 0x73, 0x6b, 0x29
        /*0010*/ 	.byte	0x20, 0x3d, 0x3d, 0x20, 0x30, 0x00
	.type		$str$28,@object
	.size		$str$28,($str$26 - $str$28)
$str$28:
        /*0016*/ 	.byte	0x2f, 0x74, 0x6d, 0x70, 0x2f, 0x63, 0x75, 0x74, 0x6c, 0x61, 0x73, 0x73, 0x5f, 0x73, 0x77, 0x65
        /*0026*/ 	.byte	0x65, 0x70, 0x5f, 0x73, 0x72, 0x63, 0x2f, 0x69, 0x6e, 0x63, 0x6c, 0x75, 0x64, 0x65, 0x2f, 0x63
        /*0036*/ 	.byte	0x75, 0x74, 0x65, 0x2f, 0x70, 0x6f, 0x69, 0x6e, 0x74, 0x65, 0x72, 0x5f, 0x66, 0x6c, 0x61, 0x67
        /*0046*/ 	.byte	0x67, 0x65, 0x64, 0x2e, 0x68, 0x70, 0x70, 0x00
	.type		$str$26,@object
	.size		$str$26,($str$25 - $str$26)
$str$26:
        /*004e*/ 	.byte	0x2f, 0x74, 0x6d, 0x70, 0x2f, 0x63, 0x75, 0x74, 0x6c, 0x61, 0x73, 0x73, 0x5f, 0x73, 0x77, 0x65
        /*005e*/ 	.byte	0x65, 0x70, 0x5f, 0x73, 0x72, 0x63, 0x2f, 0x69, 0x6e, 0x63, 0x6c, 0x75, 0x64, 0x65, 0x2f, 0x63
        /*006e*/ 	.byte	0x75, 0x74, 0x65, 0x2f, 0x61, 0x74, 0x6f, 0x6d, 0x2f, 0x63, 0x6f, 0x70, 0x79, 0x5f, 0x74, 0x72
        /*007e*/ 	.byte	0x61, 0x69, 0x74, 0x73, 0x5f, 0x73, 0x6d, 0x31, 0x30, 0x30, 0x2e, 0x68, 0x70, 0x70, 0x00
	.type		$str$25,@object
	.size		$str$25,(__unnamed_1 - $str$25)
$str$25:
        /*008d*/ 	.byte	0x28, 0x28, 0x75, 0x69, 0x6e, 0x74, 0x33, 0x32, 0x5f, 0x74, 0x28, 0x74, 0x68, 0x72, 0x65, 0x61
        /*009d*/ 	.byte	0x64, 0x49, 0x64, 0x78, 0x2e, 0x78, 0x29, 0x20, 0x2f, 0x20, 0x33, 0x32, 0x29, 0x20, 0x25, 0x20
        /*00ad*/ 	.byte	0x34, 0x29, 0x20, 0x3d, 0x3d, 0x20, 0x28, 0x28, 0x28, 0x74, 0x6d, 0x65, 0x6d, 0x5f, 0x61, 0x64
        /*00bd*/ 	.byte	0x64, 0x72, 0x20, 0x3e, 0x3e, 0x20, 0x31, 0x36, 0x29, 0x20, 0x2f, 0x20, 0x33, 0x32, 0x29, 0x20
        /*00cd*/ 	.byte	0x25, 0x20, 0x34, 0x29, 0x00
	.type		__unnamed_1,@object
	.size		__unnamed_1,(__unnamed_2 - __unnamed_1)
__unnamed_1:
        /*00d2*/ 	.byte	0x61, 0x75, 0x74, 0x6f, 0x20, 0x63, 0x75, 0x74, 0x65, 0x3a, 0x3a, 0x61, 0x73, 0x5f, 0x70, 0x6f
        /* <DEDUP_REMOVED lines=24> */
        /*0262*/ 	.byte	0x3e, 0x3e, 0x3e, 0x5d, 0x00
	.type		__unnamed_2,@object
	.size		__unnamed_2,(.L_2 - __unnamed_2)
__unnamed_2:
        /* <DEDUP_REMOVED lines=46> */
.L_2:


//--------------------- .nv.shared._ZN7cutlass13device_kernelINS_4gemm6kernel13GemmUniversalIN4cute5tupleIJiiiiEEENS1_10collective13CollectiveMmaINS1_35MainloopSm100TmaUmmaWarpSpecializedILi5ELi2ELi4ENS5_IJNS4_1CILi1EEESB_SB_EEEEENS5_IJNSA_ILi64EEENSA_ILi128EEENSA_ILi32EEEEEENS_6half_tENS5_IJlSB_lEEESI_SJ_NS4_8TiledMMAINS4_8MMA_AtomIJNS4_20SM100_MMA_F16BF16_SSISI_SI_fLi64ELi128ELNS4_4UMMA5MajorE0ELSO_0ELNSN_7ScaleInE0ELSP_0EEEEEENS4_6LayoutISC_NS5_IJNSA_ILi0EEEST_ST_EEEEENS5_IJNS4_10UnderscoreESW_SW_EEEEENS4_13SM90_TMA_LOADENS4_14ComposedLayoutINS4_7SwizzleILi2ELi4ELi3EEENS4_18smem_ptr_flag_bitsILi16EEENSS_INS5_IJNSA_ILi8EEESG_EEENS5_IJSG_SB_EEEEEEEvNS4_8identityESZ_S19_vS1A_EENS_8epilogue10collective18CollectiveEpilogueINS1C_23Sm100TmaWarpSpecializedILi4ELi2ELi16ELb1ELb0EEEJSH_NS5_IJNSS_ISE_SB_EENSS_ISG_SB_EEEEESI_SJ_SI_SJ_NS1C_6fusion15FusionCallbacksIS1G_NS1K_17LinearCombinationISI_fSI_fLNS_15FloatRoundStyleE2EEESH_S1J_JEEENS4_5SM1004TMEM4LOAD26SM100_TMEM_LOAD_16dp256b4xESZ_S19_NS4_17SM75_U32x4_LDSM_NENS4_14SM90_TMA_STOREES19_NS4_17SM90_U32x4_STSM_NENS4_39AutoVectorizingCopyWithAssumedAlignmentILi128EEEEEEvvEEEEvNT_6ParamsE --------------------------
	.section	.nv.shared._ZN7cutlass13device_kernelINS_4gemm6kernel13GemmUniversalIN4cute5tupleIJiiiiEEENS1_10collective13CollectiveMmaINS1_35MainloopSm100TmaUmmaWarpSpecializedILi5ELi2ELi4ENS5_IJNS4_1CILi1EEESB_SB_EEEEENS5_IJNSA_ILi64EEENSA_ILi128EEENSA_ILi32EEEEEENS_6half_tENS5_IJlSB_lEEESI_SJ_NS4_8TiledMMAINS4_8MMA_AtomIJNS4_20SM100_MMA_F16BF16_SSISI_SI_fLi64ELi128ELNS4_4UMMA5MajorE0ELSO_0ELNSN_7ScaleInE0ELSP_0EEEEEENS4_6LayoutISC_NS5_IJNSA_ILi0EEEST_ST_EEEEENS5_IJNS4_10UnderscoreESW_SW_EEEEENS4_13SM90_TMA_LOADENS4_14ComposedLayoutINS4_7SwizzleILi2ELi4ELi3EEENS4_18smem_ptr_flag_bitsILi16EEENSS_INS5_IJNSA_ILi8EEESG_EEENS5_IJSG_SB_EEEEEEEvNS4_8identityESZ_S19_vS1A_EENS_8epilogue10collective18CollectiveEpilogueINS1C_23Sm100TmaWarpSpecializedILi4ELi2ELi16ELb1ELb0EEEJSH_NS5_IJNSS_ISE_SB_EENSS_ISG_SB_EEEEESI_SJ_SI_SJ_NS1C_6fusion15FusionCallbacksIS1G_NS1K_17LinearCombinationISI_fSI_fLNS_15FloatRoundStyleE2EEESH_S1J_JEEENS4_5SM1004TMEM4LOAD26SM100_TMEM_LOAD_16dp256b4xESZ_S19_NS4_17SM75_U32x4_LDSM_NENS4_14SM90_TMA_STOREES19_NS4_17SM90_U32x4_STSM_NENS4_39AutoVectorizingCopyWithAssumedAlignmentILi128EEEEEEvvEEEEvNT_6ParamsE,"aw",@nobits
	.sectionflags	@""
	.align	16
	.zero		1024


//--------------------- .nv.shared.reserved.0     --------------------------
	.section	.nv.shared.reserved.0,"aw",@nobits
	.weak		__nv_reservedSMEM_offset_0_alias
	.size		__nv_reservedSMEM_offset_0_alias, 0, 64
	.other		__nv_reservedSMEM_offset_0_alias,@"STO_CUDA_RESERVED_SHARED STV_DEFAULT"
__nv_reservedSMEM_offset_0_alias:
	.zero		0
.nv.shared.reserved.0:
	.zero		64
	.weak		__nv_reservedSMEM_tcgen05_partition
	.type		__nv_reservedSMEM_tcgen05_partition,@object
	.size		__nv_reservedSMEM_tcgen05_partition,(.L_0 - __nv_reservedSMEM_tcgen05_partition)
__nv_reservedSMEM_tcgen05_partition:
	.zero		32
.L_0:


//--------------------- .nv.global                --------------------------
	.section	.nv.global,"aw",@nobits
.nv.global:
	.type		_ZN40_INTERNAL_c021f488_4_k_cu_a5d8a56c_284834cute1_E,@object
	.size		_ZN40_INTERNAL_c021f488_4_k_cu_a5d8a56c_284834cute1_E,(_ZN40_INTERNAL_c021f488_4_k_cu_a5d8a56c_284834cuda3std3__45__cpo6cbeginE - _ZN40_INTERNAL_c021f488_4_k_cu_a5d8a56c_284834cute1_E)
_ZN40_INTERNAL_c021f488_4_k_cu_a5d8a56c_284834cute1_E:
	.zero		1
	.type		_ZN40_INTERNAL_c021f488_4_k_cu_a5d8a56c_284834cuda3std3__45__cpo6cbeginE,@object
	.size		_ZN40_INTERNAL_c021f488_4_k_cu_a5d8a56c_284834cuda3std3__45__cpo6cbeginE,(_ZN40_INTERNAL_c021f488_4_k_cu_a5d8a56c_284834cuda3std3__48in_placeE - _ZN40_INTERNAL_c021f488_4_k_cu_a5d8a56c_284834cuda3std3__45__cpo6cbeginE)
_ZN40_INTERNAL_c021f488_4_k_cu_a5d8a56c_284834cuda3std3__45__cpo6cbeginE:
	.zero		1
	.type		_ZN40_INTERNAL_c021f488_4_k_cu_a5d8a56c_284834cuda3std3__48in_placeE,@object
	.size		_ZN40_INTERNAL_c021f488_4_k_cu_a5d8a56c_284834cuda3std3__48in_placeE,(_ZN40_INTERNAL_c021f488_4_k_cu_a5d8a56c_284834cuda3std6ranges3__45__cpo9iter_moveE - _ZN40_INTERNAL_c021f488_4_k_cu_a5d8a56c_284834cuda3std3__48in_placeE)
_ZN40_INTERNAL_c021f488_4_k_cu_a5d8a56c_284834cuda3std3__48in_placeE:
	.zero		1
	.type		_ZN40_INTERNAL_c021f488_4_k_cu_a5d8a56c_284834cuda3std6ranges3__45__cpo9iter_moveE,@object
	.size		_ZN40_INTERNAL_c021f488_4_k_cu_a5d8a56c_284834cuda3std6ranges3__45__cpo9iter_moveE,(_ZN40_INTERNAL_c021f488_4_k_cu_a5d8a56c_284834cuda3std3__45__cpo5beginE - _ZN40_INTERNAL_c021f488_4_k_cu_a5d8a56c_284834cuda3std6ranges3__45__cpo9iter_moveE)
_ZN40_INTERNAL_c021f488_4_k_cu_a5d8a56c_284834cuda3std6ranges3__45__cpo9iter_moveE:
	.zero		1
	.type		_ZN40_INTERNAL_c021f488_4_k_cu_a5d8a56c_284834cuda3std3__45__cpo5beginE,@object
	.size		_ZN40_INTERNAL_c021f488_4_k_cu_a5d8a56c_284834cuda3std3__45__cpo5beginE,(_ZN40_INTERNAL_c021f488_4_k_cu_a5d8a56c_284834cuda3std3__442_GLOBAL__N__c021f488_4_k_cu_a5d8a56c_284836ignoreE - _ZN40_INTERNAL_c021f488_4_k_cu_a5d8a56c_284834cuda3std3__45__cpo5beginE)
_ZN40_INTERNAL_c021f488_4_k_cu_a5d8a56c_284834cuda3std3__45__cpo5beginE:
	.zero		1
	.type		_ZN40_INTERNAL_c021f488_4_k_cu_a5d8a56c_284834cuda3std3__442_GLOBAL__N__c021f488_4_k_cu_a5d8a56c_284836ignoreE,@object
	.size		_ZN40_INTERNAL_c021f488_4_k_cu_a5d8a56c_284834cuda3std3__442_GLOBAL__N__c021f488_4_k_cu_a5d8a56c_284836ignoreE,(_ZN40_INTERNAL_c021f488_4_k_cu_a5d8a56c_284834cute7productE - _ZN40_INTERNAL_c021f488_4_k_cu_a5d8a56c_284834cuda3std3__442_GLOBAL__N__c021f488_4_k_cu_a5d8a56c_284836ignoreE)
_ZN40_INTERNAL_c021f488_4_k_cu_a5d8a56c_284834cuda3std3__442_GLOBAL__N__c021f488_4_k_cu_a5d8a56c_284836ignoreE:
	.zero		1
	.type		_ZN40_INTERNAL_c021f488_4_k_cu_a5d8a56c_284834cute7productE,@object
	.size		_ZN40_INTERNAL_c021f488_4_k_cu_a5d8a56c_284834cute7productE,(_ZN40_INTERNAL_c021f488_4_k_cu_a5d8a56c_284834cuda3std3__45__cpo3endE - _ZN40_INTERNAL_c021f488_4_k_cu_a5d8a56c_284834cute7productE)
_ZN40_INTERNAL_c021f488_4_k_cu_a5d8a56c_284834cute7productE:
	.zero		1
	.type		_ZN40_INTERNAL_c021f488_4_k_cu_a5d8a56c_284834cuda3std3__45__cpo3endE,@object
	.size		_ZN40_INTERNAL_c021f488_4_k_cu_a5d8a56c_284834cuda3std3__45__cpo3endE,(_ZN40_INTERNAL_c021f488_4_k_cu_a5d8a56c_284834cuda3std3__419piecewise_constructE - _ZN40_INTERNAL_c021f488_4_k_cu_a5d8a56c_284834cuda3std3__45__cpo3endE)
_ZN40_INTERNAL_c021f488_4_k_cu_a5d8a56c_284834cuda3std3__45__cpo3endE:
	.zero		1
	.type		_ZN40_INTERNAL_c021f488_4_k_cu_a5d8a56c_284834cuda3std3__419piecewise_constructE,@object
	.size		_ZN40_INTERNAL_c021f488_4_k_cu_a5d8a56c_284834cuda3std3__419piecewise_constructE,(_ZN40_INTERNAL_c021f488_4_k_cu_a5d8a56c_284834cuda3std3__45__cpo4cendE - _ZN40_INTERNAL_c021f488_4_k_cu_a5d8a56c_284834cuda3std3__419piecewise_constructE)
_ZN40_INTERNAL_c021f488_4_k_cu_a5d8a56c_284834cuda3std3__419piecewise_constructE:
	.zero		1
	.type		_ZN40_INTERNAL_c021f488_4_k_cu_a5d8a56c_284834cuda3std3__45__cpo4cendE,@object
	.size		_ZN40_INTERNAL_c021f488_4_k_cu_a5d8a56c_284834cuda3std3__45__cpo4cendE,(_ZN40_INTERNAL_c021f488_4_k_cu_a5d8a56c_284834cuda3std6ranges3__45__cpo4swapE - _ZN40_INTERNAL_c021f488_4_k_cu_a5d8a56c_284834cuda3std3__45__cpo4cendE)
_ZN40_INTERNAL_c021f488_4_k_cu_a5d8a56c_284834cuda3std3__45__cpo4cendE:
	.zero		1
	.type		_ZN40_INTERNAL_c021f488_4_k_cu_a5d8a56c_284834cuda3std6ranges3__45__cpo4swapE,@object
	.size		_ZN40_INTERNAL_c021f488_4_k_cu_a5d8a56c_284834cuda3std6ranges3__45__cpo4swapE,(.L_10 - _ZN40_INTERNAL_c021f488_4_k_cu_a5d8a56c_284834cuda3std6ranges3__45__cpo4swapE)
_ZN40_INTERNAL_c021f488_4_k_cu_a5d8a56c_284834cuda3std6ranges3__45__cpo4swapE:
	.zero		1
.L_10:


//--------------------- .nv.constant0._ZN7cutlass13device_kernelINS_4gemm6kernel13GemmUniversalIN4cute5tupleIJiiiiEEENS1_10collective13CollectiveMmaINS1_35MainloopSm100TmaUmmaWarpSpecializedILi5ELi2ELi4ENS5_IJNS4_1CILi1EEESB_SB_EEEEENS5_IJNSA_ILi64EEENSA_ILi128EEENSA_ILi32EEEEEENS_6half_tENS5_IJlSB_lEEESI_SJ_NS4_8TiledMMAINS4_8MMA_AtomIJNS4_20SM100_MMA_F16BF16_SSISI_SI_fLi64ELi128ELNS4_4UMMA5MajorE0ELSO_0ELNSN_7ScaleInE0ELSP_0EEEEEENS4_6LayoutISC_NS5_IJNSA_ILi0EEEST_ST_EEEEENS5_IJNS4_10UnderscoreESW_SW_EEEEENS4_13SM90_TMA_LOADENS4_14ComposedLayoutINS4_7SwizzleILi2ELi4ELi3EEENS4_18smem_ptr_flag_bitsILi16EEENSS_INS5_IJNSA_ILi8EEESG_EEENS5_IJSG_SB_EEEEEEEvNS4_8identityESZ_S19_vS1A_EENS_8epilogue10collective18CollectiveEpilogueINS1C_23Sm100TmaWarpSpecializedILi4ELi2ELi16ELb1ELb0EEEJSH_NS5_IJNSS_ISE_SB_EENSS_ISG_SB_EEEEESI_SJ_SI_SJ_NS1C_6fusion15FusionCallbacksIS1G_NS1K_17LinearCombinationISI_fSI_fLNS_15FloatRoundStyleE2EEESH_S1J_JEEENS4_5SM1004TMEM4LOAD26SM100_TMEM_LOAD_16dp256b4xESZ_S19_NS4_17SM75_U32x4_LDSM_NENS4_14SM90_TMA_STOREES19_NS4_17SM90_U32x4_STSM_NENS4_39AutoVectorizingCopyWithAssumedAlignmentILi128EEEEEEvvEEEEvNT_6ParamsE --------------------------
	.section	.nv.constant0._ZN7cutlass13device_kernelINS_4gemm6kernel13GemmUniversalIN4cute5tupleIJiiiiEEENS1_10collective13CollectiveMmaINS1_35MainloopSm100TmaUmmaWarpSpecializedILi5ELi2ELi4ENS5_IJNS4_1CILi1EEESB_SB_EEEEENS5_IJNSA_ILi64EEENSA_ILi128EEENSA_ILi32EEEEEENS_6half_tENS5_IJlSB_lEEESI_SJ_NS4_8TiledMMAINS4_8MMA_AtomIJNS4_20SM100_MMA_F16BF16_SSISI_SI_fLi64ELi128ELNS4_4UMMA5MajorE0ELSO_0ELNSN_7ScaleInE0ELSP_0EEEEEENS4_6LayoutISC_NS5_IJNSA_ILi0EEEST_ST_EEEEENS5_IJNS4_10UnderscoreESW_SW_EEEEENS4_13SM90_TMA_LOADENS4_14ComposedLayoutINS4_7SwizzleILi2ELi4ELi3EEENS4_18smem_ptr_flag_bitsILi16EEENSS_INS5_IJNSA_ILi8EEESG_EEENS5_IJSG_SB_EEEEEEEvNS4_8identityESZ_S19_vS1A_EENS_8epilogue10collective18CollectiveEpilogueINS1C_23Sm100TmaWarpSpecializedILi4ELi2ELi16ELb1ELb0EEEJSH_NS5_IJNSS_ISE_SB_EENSS_ISG_SB_EEEEESI_SJ_SI_SJ_NS1C_6fusion15FusionCallbacksIS1G_NS1K_17LinearCombinationISI_fSI_fLNS_15FloatRoundStyleE2EEESH_S1J_JEEENS4_5SM1004TMEM4LOAD26SM100_TMEM_LOAD_16dp256b4xESZ_S19_NS4_17SM75_U32x4_LDSM_NENS4_14SM90_TMA_STOREES19_NS4_17SM90_U32x4_STSM_NENS4_39AutoVectorizingCopyWithAssumedAlignmentILi128EEEEEEvvEEEEvNT_6ParamsE,"a",@progbits
	.sectionflags	@""
	.align	4
.nv.constant0._ZN7cutlass13device_kernelINS_4gemm6kernel13GemmUniversalIN4cute5tupleIJiiiiEEENS1_10collective13CollectiveMmaINS1_35MainloopSm100TmaUmmaWarpSpecializedILi5ELi2ELi4ENS5_IJNS4_1CILi1EEESB_SB_EEEEENS5_IJNSA_ILi64EEENSA_ILi128EEENSA_ILi32EEEEEENS_6half_tENS5_IJlSB_lEEESI_SJ_NS4_8TiledMMAINS4_8MMA_AtomIJNS4_20SM100_MMA_F16BF16_SSISI_SI_fLi64ELi128ELNS4_4UMMA5MajorE0ELSO_0ELNSN_7ScaleInE0ELSP_0EEEEEENS4_6LayoutISC_NS5_IJNSA_ILi0EEEST_ST_EEEEENS5_IJNS4_10UnderscoreESW_SW_EEEEENS4_13SM90_TMA_LOADENS4_14ComposedLayoutINS4_7SwizzleILi2ELi4ELi3EEENS4_18smem_ptr_flag_bitsILi16EEENSS_INS5_IJNSA_ILi8EEESG_EEENS5_IJSG_SB_EEEEEEEvNS4_8identityESZ_S19_vS1A_EENS_8epilogue10collective18CollectiveEpilogueINS1C_23Sm100TmaWarpSpecializedILi4ELi2ELi16ELb1ELb0EEEJSH_NS5_IJNSS_ISE_SB_EENSS_ISG_SB_EEEEESI_SJ_SI_SJ_NS1C_6fusion15FusionCallbacksIS1G_NS1K_17LinearCombinationISI_fSI_fLNS_15FloatRoundStyleE2EEESH_S1J_JEEENS4_5SM1004TMEM4LOAD26SM100_TMEM_LOAD_16dp256b4xESZ_S19_NS4_17SM75_U32x4_LDSM_NENS4_14SM90_TMA_STOREES19_NS4_17SM90_U32x4_STSM_NENS4_39AutoVectorizingCopyWithAssumedAlignmentILi128EEEEEEvvEEEEvNT_6ParamsE:
	.zero		2944


//--------------------- SYMBOLS --------------------------

	.type		.nv.reservedSmem.offset0,@object
	.size		.nv.reservedSmem.offset0,0x4
	.type		.nv.reservedSmem.cap,@object
	.size		.nv.reservedSmem.cap,0x4
	.type		__assertfail,@function
